//
// Generated by NVIDIA NVVM Compiler
//
// Compiler Build ID: CL-36424714
// Cuda compilation tools, release 13.0, V13.0.88
// Based on NVVM 20.0.0
//

.version 9.0
.target sm_100
.address_size 64

	// .globl	_Z18forwardGravitationPfS_
.func  (.param .b64 func_retval0) __internal_accurate_pow
(
	.param .b64 __internal_accurate_pow_param_0
)
;

.visible .entry _Z18forwardGravitationPfS_(
	.param .u64 .ptr .align 1 _Z18forwardGravitationPfS__param_0,
	.param .u64 .ptr .align 1 _Z18forwardGravitationPfS__param_1
)
{
	.reg .pred 	%p<14>;
	.reg .b32 	%r<30>;
	.reg .b32 	%f<18>;
	.reg .b64 	%rd<11>;
	.reg .b64 	%fd<21>;

	ld.param.u64 	%rd2, [_Z18forwardGravitationPfS__param_0];
	ld.param.u64 	%rd1, [_Z18forwardGravitationPfS__param_1];
	cvta.to.global.u64 	%rd3, %rd2;
	mov.u32 	%r5, %ctaid.x;
	mov.u32 	%r6, %ntid.x;
	mov.u32 	%r7, %tid.x;
	mad.lo.s32 	%r1, %r5, %r6, %r7;
	cvt.rn.f32.s32 	%f4, %r1;
	fma.rn.f32 	%f5, %f4, 0f41000000, 0f3F800000;
	sqrt.rn.f32 	%f6, %f5;
	add.f32 	%f7, %f6, 0f3F800000;
	mul.f32 	%f8, %f7, 0f3F000000;
	cvt.rzi.s32.f32 	%r8, %f8;
	add.s32 	%r9, %r8, -1;
	mul.lo.s32 	%r10, %r9, %r8;
	shr.u32 	%r11, %r10, 31;
	add.s32 	%r12, %r10, %r11;
	shr.s32 	%r13, %r12, 1;
	sub.s32 	%r14, %r1, %r13;
	mul.wide.s32 	%rd4, %r8, 4;
	add.s64 	%rd5, %rd3, %rd4;
	ld.global.f32 	%f1, [%rd5];
	mul.wide.s32 	%rd6, %r14, 4;
	add.s64 	%rd7, %rd3, %rd6;
	ld.global.f32 	%f2, [%rd7];
	sub.f32 	%f3, %f1, %f2;
	cvt.f64.f32 	%fd1, %f3;
	{
	.reg .b32 %temp; 
	mov.b64 	{%temp, %r2}, %fd1;
	}
	mov.f64 	%fd9, 0d4000000000000000;
	{
	.reg .b32 %temp; 
	mov.b64 	{%temp, %r15}, %fd9;
	}
	and.b32  	%r4, %r15, 2146435072;
	setp.eq.s32 	%p1, %r4, 1062207488;
	abs.f64 	%fd2, %fd1;
	{ // callseq 0, 0
	.param .b64 param0;
	st.param.f64 	[param0], %fd2;
	.param .b64 retval0;
	call.uni (retval0), 
	__internal_accurate_pow, 
	(
	param0
	);
	ld.param.f64 	%fd10, [retval0];
	} // callseq 0
	setp.lt.s32 	%p2, %r2, 0;
	neg.f64 	%fd12, %fd10;
	selp.f64 	%fd13, %fd12, %fd10, %p1;
	selp.f64 	%fd20, %fd13, %fd10, %p2;
	setp.neu.f32 	%p3, %f3, 0f00000000;
	@%p3 bra 	$L__BB0_2;
	setp.eq.s32 	%p4, %r4, 1062207488;
	selp.b32 	%r16, %r2, 0, %p4;
	setp.lt.s32 	%p5, %r15, 0;
	or.b32  	%r17, %r16, 2146435072;
	selp.b32 	%r18, %r17, %r16, %p5;
	mov.b32 	%r19, 0;
	mov.b64 	%fd20, {%r19, %r18};
$L__BB0_2:
	add.f64 	%fd14, %fd1, 0d4000000000000000;
	{
	.reg .b32 %temp; 
	mov.b64 	{%temp, %r20}, %fd14;
	}
	and.b32  	%r21, %r20, 2146435072;
	setp.ne.s32 	%p6, %r21, 2146435072;
	@%p6 bra 	$L__BB0_7;
	setp.num.f32 	%p7, %f3, %f3;
	@%p7 bra 	$L__BB0_5;
	mov.f64 	%fd15, 0d4000000000000000;
	add.rn.f64 	%fd20, %fd1, %fd15;
	bra.uni 	$L__BB0_7;
$L__BB0_5:
	setp.neu.f64 	%p8, %fd2, 0d7FF0000000000000;
	@%p8 bra 	$L__BB0_7;
	setp.lt.s32 	%p9, %r2, 0;
	setp.eq.s32 	%p10, %r4, 1062207488;
	setp.lt.s32 	%p11, %r15, 0;
	selp.b32 	%r23, 0, 2146435072, %p11;
	and.b32  	%r24, %r15, 2147483647;
	setp.ne.s32 	%p12, %r24, 1071644672;
	or.b32  	%r25, %r23, -2147483648;
	selp.b32 	%r26, %r25, %r23, %p12;
	selp.b32 	%r27, %r26, %r23, %p10;
	selp.b32 	%r28, %r27, %r23, %p9;
	mov.b32 	%r29, 0;
	mov.b64 	%fd20, {%r29, %r28};
$L__BB0_7:
	cvta.to.global.u64 	%rd8, %rd1;
	setp.eq.f32 	%p13, %f3, 0f3F800000;
	cvt.rn.f32.f64 	%f9, %fd20;
	selp.f32 	%f10, 0f3F800000, %f9, %p13;
	cvt.f64.f32 	%fd16, %f10;
	add.f64 	%fd17, %fd16, 0d3F847AE147AE147B;
	sqrt.rn.f64 	%fd18, %fd17;
	cvt.rn.f32.f64 	%f11, %fd18;
	mul.f32 	%f12, %f11, %f11;
	mul.f32 	%f13, %f12, %f11;
	mov.f32 	%f14, 0f41200000;
	div.rn.f32 	%f15, %f14, %f13;
	sub.f32 	%f16, %f2, %f1;
	mul.f32 	%f17, %f16, %f15;
	mul.wide.s32 	%rd9, %r1, 4;
	add.s64 	%rd10, %rd8, %rd9;
	st.global.f32 	[%rd10], %f17;
	ret;

}
	// .globl	_Z15sumAccelerationPfS_
.visible .entry _Z15sumAccelerationPfS_(
	.param .u64 .ptr .align 1 _Z15sumAccelerationPfS__param_0,
	.param .u64 .ptr .align 1 _Z15sumAccelerationPfS__param_1
)
{
	.reg .pred 	%p<5>;
	.reg .b32 	%r<8>;
	.reg .b32 	%f<13>;
	.reg .b64 	%rd<12>;
	.reg .b64 	%fd<13>;

	ld.param.u64 	%rd5, [_Z15sumAccelerationPfS__param_0];
	ld.param.u64 	%rd6, [_Z15sumAccelerationPfS__param_1];
	cvta.to.global.u64 	%rd7, %rd5;
	cvta.to.global.u64 	%rd8, %rd6;
	mov.u32 	%r2, %ctaid.x;
	mov.u32 	%r3, %ntid.x;
	mov.u32 	%r4, %tid.x;
	mad.lo.s32 	%r1, %r2, %r3, %r4;
	mul.wide.s32 	%rd9, %r1, 4;
	add.s64 	%rd1, %rd8, %rd9;
	add.s64 	%rd2, %rd7, %rd9;
	add.s32 	%r5, %r1, -1;
	mul.lo.s32 	%r6, %r5, %r1;
	shr.u32 	%r7, %r6, 1;
	mul.wide.u32 	%rd10, %r1, 4;
	add.s64 	%rd3, %rd7, %rd10;
	setp.lt.s32 	%p1, %r1, 1;
	mul.wide.u32 	%rd11, %r7, 4;
	add.s64 	%rd4, %rd8, %rd11;
	@%p1 bra 	$L__BB1_2;
	ld.global.f32 	%f4, [%rd4];
	cvt.f64.f32 	%fd4, %f4;
	ld.global.f32 	%f5, [%rd3];
	cvt.f64.f32 	%fd5, %f5;
	fma.rn.f64 	%fd6, %fd4, 0d3F1A36E2EB1C432D, %fd5;
	cvt.rn.f32.f64 	%f6, %fd6;
	st.global.f32 	[%rd3], %f6;
	bra.uni 	$L__BB1_4;
$L__BB1_2:
	setp.gt.s32 	%p2, %r1, -1;
	@%p2 bra 	$L__BB1_4;
	ld.global.f32 	%f1, [%rd1];
	cvt.f64.f32 	%fd1, %f1;
	ld.global.f32 	%f2, [%rd2];
	cvt.f64.f32 	%fd2, %f2;
	fma.rn.f64 	%fd3, %fd1, 0dBF1A36E2EB1C432D, %fd2;
	cvt.rn.f32.f64 	%f3, %fd3;
	st.global.f32 	[%rd2], %f3;
$L__BB1_4:
	setp.gt.s32 	%p3, %r1, 1;
	@%p3 bra 	$L__BB1_7;
	setp.eq.s32 	%p4, %r1, 1;
	@%p4 bra 	$L__BB1_8;
	ld.global.f32 	%f7, [%rd1];
	cvt.f64.f32 	%fd7, %f7;
	ld.global.f32 	%f8, [%rd2];
	cvt.f64.f32 	%fd8, %f8;
	fma.rn.f64 	%fd9, %fd7, 0dBF1A36E2EB1C432D, %fd8;
	cvt.rn.f32.f64 	%f9, %fd9;
	st.global.f32 	[%rd2], %f9;
	bra.uni 	$L__BB1_8;
$L__BB1_7:
	ld.global.f32 	%f10, [%rd4+4];
	cvt.f64.f32 	%fd10, %f10;
	ld.global.f32 	%f11, [%rd3];
	cvt.f64.f32 	%fd11, %f11;
	fma.rn.f64 	%fd12, %fd10, 0d3F1A36E2EB1C432D, %fd11;
	cvt.rn.f32.f64 	%f12, %fd12;
	st.global.f32 	[%rd3], %f12;
$L__BB1_8:
	ret;

}
	// .globl	_Z15forwardPositionPfS_
.visible .entry _Z15forwardPositionPfS_(
	.param .u64 .ptr .align 1 _Z15forwardPositionPfS__param_0,
	.param .u64 .ptr .align 1 _Z15forwardPositionPfS__param_1
)
{
	.reg .b32 	%r<5>;
	.reg .b32 	%f<4>;
	.reg .b64 	%rd<8>;
	.reg .b64 	%fd<4>;

	ld.param.u64 	%rd1, [_Z15forwardPositionPfS__param_0];
	ld.param.u64 	%rd2, [_Z15forwardPositionPfS__param_1];
	cvta.to.global.u64 	%rd3, %rd1;
	cvta.to.global.u64 	%rd4, %rd2;
	mov.u32 	%r1, %ctaid.x;
	mov.u32 	%r2, %ntid.x;
	mov.u32 	%r3, %tid.x;
	mad.lo.s32 	%r4, %r1, %r2, %r3;
	mul.wide.s32 	%rd5, %r4, 4;
	add.s64 	%rd6, %rd4, %rd5;
	ld.global.f32 	%f1, [%rd6];
	cvt.f64.f32 	%fd1, %f1;
	add.s64 	%rd7, %rd3, %rd5;
	ld.global.f32 	%f2, [%rd7];
	cvt.f64.f32 	%fd2, %f2;
	fma.rn.f64 	%fd3, %fd1, 0d3F1A36E2EB1C432D, %fd2;
	cvt.rn.f32.f64 	%f3, %fd3;
	st.global.f32 	[%rd7], %f3;
	ret;

}
.func  (.param .b64 func_retval0) __internal_accurate_pow(
	.param .b64 __internal_accurate_pow_param_0
)
{
	.reg .pred 	%p<8>;
	.reg .b32 	%r<49>;
	.reg .b32 	%f<3>;
	.reg .b64 	%fd<109>;

	ld.param.f64 	%fd10, [__internal_accurate_pow_param_0];
	{
	.reg .b32 %temp; 
	mov.b64 	{%temp, %r46}, %fd10;
	}
	{
	.reg .b32 %temp; 
	mov.b64 	{%r45, %temp}, %fd10;
	}
	shr.u32 	%r47, %r46, 20;
	setp.gt.u32 	%p1, %r46, 1048575;
	@%p1 bra 	$L__BB3_2;
	mul.f64 	%fd11, %fd10, 0d4350000000000000;
	{
	.reg .b32 %temp; 
	mov.b64 	{%temp, %r46}, %fd11;
	}
	{
	.reg .b32 %temp; 
	mov.b64 	{%r45, %temp}, %fd11;
	}
	shr.u32 	%r16, %r46, 20;
	add.s32 	%r47, %r16, -54;
$L__BB3_2:
	add.s32 	%r48, %r47, -1023;
	and.b32  	%r17, %r46, -2146435073;
	or.b32  	%r18, %r17, 1072693248;
	mov.b64 	%fd107, {%r45, %r18};
	setp.lt.u32 	%p2, %r18, 1073127583;
	@%p2 bra 	$L__BB3_4;
	{
	.reg .b32 %temp; 
	mov.b64 	{%r19, %temp}, %fd107;
	}
	{
	.reg .b32 %temp; 
	mov.b64 	{%temp, %r20}, %fd107;
	}
	add.s32 	%r21, %r20, -1048576;
	mov.b64 	%fd107, {%r19, %r21};
	add.s32 	%r48, %r47, -1022;
$L__BB3_4:
	add.f64 	%fd12, %fd107, 0dBFF0000000000000;
	add.f64 	%fd13, %fd107, 0d3FF0000000000000;
	rcp.approx.ftz.f64 	%fd14, %fd13;
	neg.f64 	%fd15, %fd13;
	fma.rn.f64 	%fd16, %fd15, %fd14, 0d3FF0000000000000;
	fma.rn.f64 	%fd17, %fd16, %fd16, %fd16;
	fma.rn.f64 	%fd18, %fd17, %fd14, %fd14;
	mul.f64 	%fd19, %fd12, %fd18;
	fma.rn.f64 	%fd20, %fd12, %fd18, %fd19;
	mul.f64 	%fd21, %fd20, %fd20;
	fma.rn.f64 	%fd22, %fd21, 0d3EB0F5FF7D2CAFE2, 0d3ED0F5D241AD3B5A;
	fma.rn.f64 	%fd23, %fd22, %fd21, 0d3EF3B20A75488A3F;
	fma.rn.f64 	%fd24, %fd23, %fd21, 0d3F1745CDE4FAECD5;
	fma.rn.f64 	%fd25, %fd24, %fd21, 0d3F3C71C7258A578B;
	fma.rn.f64 	%fd26, %fd25, %fd21, 0d3F6249249242B910;
	fma.rn.f64 	%fd27, %fd26, %fd21, 0d3F89999999999DFB;
	sub.f64 	%fd28, %fd12, %fd20;
	add.f64 	%fd29, %fd28, %fd28;
	neg.f64 	%fd30, %fd20;
	fma.rn.f64 	%fd31, %fd30, %fd12, %fd29;
	mul.f64 	%fd32, %fd18, %fd31;
	fma.rn.f64 	%fd33, %fd21, %fd27, 0d3FB5555555555555;
	mov.f64 	%fd34, 0d3FB5555555555555;
	sub.f64 	%fd35, %fd34, %fd33;
	fma.rn.f64 	%fd36, %fd21, %fd27, %fd35;
	add.f64 	%fd37, %fd36, 0dBC46A4CB00B9E7B0;
	add.f64 	%fd38, %fd33, %fd37;
	sub.f64 	%fd39, %fd33, %fd38;
	add.f64 	%fd40, %fd37, %fd39;
	mul.rn.f64 	%fd41, %fd20, %fd20;
	neg.f64 	%fd42, %fd41;
	fma.rn.f64 	%fd43, %fd20, %fd20, %fd42;
	{
	.reg .b32 %temp; 
	mov.b64 	{%r22, %temp}, %fd32;
	}
	{
	.reg .b32 %temp; 
	mov.b64 	{%temp, %r23}, %fd32;
	}
	add.s32 	%r24, %r23, 1048576;
	mov.b64 	%fd44, {%r22, %r24};
	fma.rn.f64 	%fd45, %fd20, %fd44, %fd43;
	mul.rn.f64 	%fd46, %fd41, %fd20;
	neg.f64 	%fd47, %fd46;
	fma.rn.f64 	%fd48, %fd41, %fd20, %fd47;
	fma.rn.f64 	%fd49, %fd41, %fd32, %fd48;
	fma.rn.f64 	%fd50, %fd45, %fd20, %fd49;
	mul.rn.f64 	%fd51, %fd38, %fd46;
	neg.f64 	%fd52, %fd51;
	fma.rn.f64 	%fd53, %fd38, %fd46, %fd52;
	fma.rn.f64 	%fd54, %fd38, %fd50, %fd53;
	fma.rn.f64 	%fd55, %fd40, %fd46, %fd54;
	add.f64 	%fd56, %fd51, %fd55;
	sub.f64 	%fd57, %fd51, %fd56;
	add.f64 	%fd58, %fd55, %fd57;
	add.f64 	%fd59, %fd20, %fd56;
	sub.f64 	%fd60, %fd20, %fd59;
	add.f64 	%fd61, %fd56, %fd60;
	add.f64 	%fd62, %fd58, %fd61;
	add.f64 	%fd63, %fd32, %fd62;
	add.f64 	%fd64, %fd59, %fd63;
	sub.f64 	%fd65, %fd59, %fd64;
	add.f64 	%fd66, %fd63, %fd65;
	xor.b32  	%r25, %r48, -2147483648;
	mov.b32 	%r26, 1127219200;
	mov.b64 	%fd67, {%r25, %r26};
	mov.b32 	%r27, -2147483648;
	mov.b64 	%fd68, {%r27, %r26};
	sub.f64 	%fd69, %fd67, %fd68;
	fma.rn.f64 	%fd70, %fd69, 0d3FE62E42FEFA39EF, %fd64;
	fma.rn.f64 	%fd71, %fd69, 0dBFE62E42FEFA39EF, %fd70;
	sub.f64 	%fd72, %fd71, %fd64;
	sub.f64 	%fd73, %fd66, %fd72;
	fma.rn.f64 	%fd74, %fd69, 0d3C7ABC9E3B39803F, %fd73;
	add.f64 	%fd75, %fd70, %fd74;
	sub.f64 	%fd76, %fd70, %fd75;
	add.f64 	%fd77, %fd74, %fd76;
	mov.f64 	%fd78, 0d4000000000000000;
	{
	.reg .b32 %temp; 
	mov.b64 	{%temp, %r28}, %fd78;
	}
	{
	.reg .b32 %temp; 
	mov.b64 	{%r29, %temp}, %fd78;
	}
	shl.b32 	%r30, %r28, 1;
	setp.gt.u32 	%p3, %r30, -33554433;
	and.b32  	%r31, %r28, -15728641;
	selp.b32 	%r32, %r31, %r28, %p3;
	mov.b64 	%fd79, {%r29, %r32};
	mul.rn.f64 	%fd80, %fd75, %fd79;
	neg.f64 	%fd81, %fd80;
	fma.rn.f64 	%fd82, %fd75, %fd79, %fd81;
	fma.rn.f64 	%fd83, %fd77, %fd79, %fd82;
	add.f64 	%fd4, %fd80, %fd83;
	sub.f64 	%fd84, %fd80, %fd4;
	add.f64 	%fd5, %fd83, %fd84;
	fma.rn.f64 	%fd85, %fd4, 0d3FF71547652B82FE, 0d4338000000000000;
	{
	.reg .b32 %temp; 
	mov.b64 	{%r13, %temp}, %fd85;
	}
	mov.f64 	%fd86, 0dC338000000000000;
	add.rn.f64 	%fd87, %fd85, %fd86;
	fma.rn.f64 	%fd88, %fd87, 0dBFE62E42FEFA39EF, %fd4;
	fma.rn.f64 	%fd89, %fd87, 0dBC7ABC9E3B39803F, %fd88;
	fma.rn.f64 	%fd90, %fd89, 0d3E5ADE1569CE2BDF, 0d3E928AF3FCA213EA;
	fma.rn.f64 	%fd91, %fd90, %fd89, 0d3EC71DEE62401315;
	fma.rn.f64 	%fd92, %fd91, %fd89, 0d3EFA01997C89EB71;
	fma.rn.f64 	%fd93, %fd92, %fd89, 0d3F2A01A014761F65;
	fma.rn.f64 	%fd94, %fd93, %fd89, 0d3F56C16C1852B7AF;
	fma.rn.f64 	%fd95, %fd94, %fd89, 0d3F81111111122322;
	fma.rn.f64 	%fd96, %fd95, %fd89, 0d3FA55555555502A1;
	fma.rn.f64 	%fd97, %fd96, %fd89, 0d3FC5555555555511;
	fma.rn.f64 	%fd98, %fd97, %fd89, 0d3FE000000000000B;
	fma.rn.f64 	%fd99, %fd98, %fd89, 0d3FF0000000000000;
	fma.rn.f64 	%fd100, %fd99, %fd89, 0d3FF0000000000000;
	{
	.reg .b32 %temp; 
	mov.b64 	{%r14, %temp}, %fd100;
	}
	{
	.reg .b32 %temp; 
	mov.b64 	{%temp, %r15}, %fd100;
	}
	shl.b32 	%r33, %r13, 20;
	add.s32 	%r34, %r33, %r15;
	mov.b64 	%fd108, {%r14, %r34};
	{
	.reg .b32 %temp; 
	mov.b64 	{%temp, %r35}, %fd4;
	}
	mov.b32 	%f2, %r35;
	abs.f32 	%f1, %f2;
	setp.lt.f32 	%p4, %f1, 0f4086232B;
	@%p4 bra 	$L__BB3_7;
	setp.lt.f64 	%p5, %fd4, 0d0000000000000000;
	add.f64 	%fd101, %fd4, 0d7FF0000000000000;
	selp.f64 	%fd108, 0d0000000000000000, %fd101, %p5;
	setp.geu.f32 	%p6, %f1, 0f40874800;
	@%p6 bra 	$L__BB3_7;
	shr.u32 	%r36, %r13, 31;
	add.s32 	%r37, %r13, %r36;
	shr.s32 	%r38, %r37, 1;
	shl.b32 	%r39, %r38, 20;
	add.s32 	%r40, %r15, %r39;
	mov.b64 	%fd102, {%r14, %r40};
	sub.s32 	%r41, %r13, %r38;
	shl.b32 	%r42, %r41, 20;
	add.s32 	%r43, %r42, 1072693248;
	mov.b32 	%r44, 0;
	mov.b64 	%fd103, {%r44, %r43};
	mul.f64 	%fd108, %fd103, %fd102;
$L__BB3_7:
	abs.f64 	%fd104, %fd108;
	setp.eq.f64 	%p7, %fd104, 0d7FF0000000000000;
	fma.rn.f64 	%fd105, %fd108, %fd5, %fd108;
	selp.f64 	%fd106, %fd108, %fd105, %p7;
	st.param.f64 	[func_retval0], %fd106;
	ret;

}


// ===== COMPILED SASS (sm_100) =====

	.target	sm_100

	.elftype	@"ET_EXEC"


//--------------------- .note.nv.tkinfo           --------------------------
	.section	.note.nv.tkinfo,"",@"SHT_NOTE"
	.sectionflags	@"SHF_NOTE_NV_TKINFO"
	.tkinfo
        /*0018*/ 	.word	0x00000002
        /*0030*/ 	.string	""
        /*0030*/ 	.string	"ptxas"
        /*0030*/ 	.string	"Cuda compilation tools, release 13.0, V13.0.88"
        /*0030*/ 	.string	"Build cuda_13.0.r13.0/compiler.36424714_0"
        /*0030*/ 	.string	"-arch sm_100 -m 64 "



//--------------------- .note.nv.cuinfo           --------------------------
	.section	.note.nv.cuinfo,"",@"SHT_NOTE"
	.sectionflags	@"SHF_NOTE_NV_CUINFO"
        /*0018*/ 	.short	0x0002
        /*001a*/ 	.short	0x0064
        /*001c*/ 	.short	0x0082
	.zero		2


//--------------------- .nv.info                  --------------------------
	.section	.nv.info,"",@"SHT_CUDA_INFO"
	.align	4


	//----- nvinfo : EIATTR_REGCOUNT
	.align		4
        /*0000*/ 	.byte	0x04, 0x2f
        /*0002*/ 	.short	(.L_1 - .L_0)
	.align		4
.L_0:
        /*0004*/ 	.word	index@(_Z18forwardGravitationPfS_)
        /*0008*/ 	.word	0x0000001e


	//----- nvinfo : EIATTR_FRAME_SIZE
	.align		4
.L_1:
        /*000c*/ 	.byte	0x04, 0x11
        /*000e*/ 	.short	(.L_3 - .L_2)
	.align		4
.L_2:
        /*0010*/ 	.word	index@($_Z18forwardGravitationPfS_$__internal_accurate_pow)
        /*0014*/ 	.word	0x00000000


	//----- nvinfo : EIATTR_FRAME_SIZE
	.align		4
.L_3:
        /*0018*/ 	.byte	0x04, 0x11
        /*001a*/ 	.short	(.L_5 - .L_4)
	.align		4
.L_4:
        /*001c*/ 	.word	index@($__internal_2_$__cuda_sm3x_div_rn_noftz_f32_slowpath)
        /*0020*/ 	.word	0x00000000


	//----- nvinfo : EIATTR_FRAME_SIZE
	.align		4
.L_5:
        /*0024*/ 	.byte	0x04, 0x11
        /*0026*/ 	.short	(.L_7 - .L_6)
	.align		4
.L_6:
        /*0028*/ 	.word	index@($__internal_1_$__cuda_sm20_sqrt_rn_f32_slowpath)
        /*002c*/ 	.word	0x00000000


	//----- nvinfo : EIATTR_FRAME_SIZE
	.align		4
.L_7:
        /*0030*/ 	.byte	0x04, 0x11
        /*0032*/ 	.short	(.L_9 - .L_8)
	.align		4
.L_8:
        /*0034*/ 	.word	index@($__internal_0_$__cuda_sm20_dsqrt_rn_f64_mediumpath_v1)
        /*0038*/ 	.word	0x00000000


	//----- nvinfo : EIATTR_FRAME_SIZE
	.align		4
.L_9:
        /*003c*/ 	.byte	0x04, 0x11
        /*003e*/ 	.short	(.L_11 - .L_10)
	.align		4
.L_10:
        /*0040*/ 	.word	index@(_Z18forwardGravitationPfS_)
        /*0044*/ 	.word	0x00000000


	//----- nvinfo : EIATTR_REGCOUNT
	.align		4
.L_11:
        /*0048*/ 	.byte	0x04, 0x2f
        /*004a*/ 	.short	(.L_13 - .L_12)
	.align		4
.L_12:
        /*004c*/ 	.word	index@(_Z15sumAccelerationPfS_)
        /*0050*/ 	.word	0x00000011


	//----- nvinfo : EIATTR_FRAME_SIZE
	.align		4
.L_13:
        /*0054*/ 	.byte	0x04, 0x11
        /*0056*/ 	.short	(.L_15 - .L_14)
	.align		4
.L_14:
        /*0058*/ 	.word	index@(_Z15sumAccelerationPfS_)
        /*005c*/ 	.word	0x00000000


	//----- nvinfo : EIATTR_REGCOUNT
	.align		4
.L_15:
        /*0060*/ 	.byte	0x04, 0x2f
        /*0062*/ 	.short	(.L_17 - .L_16)
	.align		4
.L_16:
        /*0064*/ 	.word	index@(_Z15forwardPositionPfS_)
        /*0068*/ 	.word	0x0000000c


	//----- nvinfo : EIATTR_FRAME_SIZE
	.align		4
.L_17:
        /*006c*/ 	.byte	0x04, 0x11
        /*006e*/ 	.short	(.L_19 - .L_18)
	.align		4
.L_18:
        /*0070*/ 	.word	index@(_Z15forwardPositionPfS_)
        /*0074*/ 	.word	0x00000000


	//----- nvinfo : EIATTR_MIN_STACK_SIZE
	.align		4
.L_19:
        /*0078*/ 	.byte	0x04, 0x12
        /*007a*/ 	.short	(.L_21 - .L_20)
	.align		4
.L_20:
        /*007c*/ 	.word	index@(_Z15forwardPositionPfS_)
        /*0080*/ 	.word	0x00000000


	//----- nvinfo : EIATTR_MIN_STACK_SIZE
	.align		4
.L_21:
        /*0084*/ 	.byte	0x04, 0x12
        /*0086*/ 	.short	(.L_23 - .L_22)
	.align		4
.L_22:
        /*0088*/ 	.word	index@(_Z15sumAccelerationPfS_)
        /*008c*/ 	.word	0x00000000


	//----- nvinfo : EIATTR_MIN_STACK_SIZE
	.align		4
.L_23:
        /*0090*/ 	.byte	0x04, 0x12
        /*0092*/ 	.short	(.L_25 - .L_24)
	.align		4
.L_24:
        /*0094*/ 	.word	index@(_Z18forwardGravitationPfS_)
        /*0098*/ 	.word	0x00000000
.L_25:


//--------------------- .nv.compat                --------------------------
	.section	.nv.compat,"",@"SHT_CUDA_COMPAT_INFO"
	.align	4
        /*0000*/ 	.byte	0x02, 0x09, 0x00, 0x00, 0x02, 0x02, 0x01, 0x00, 0x02, 0x05, 0x05, 0x00, 0x03, 0x07, 0x01, 0x01
        /*0010*/ 	.byte	0x02, 0x03, 0x00, 0x00, 0x02, 0x06, 0x01, 0x00, 0x04, 0x0b, 0x08, 0x00, 0x01, 0x00, 0x00, 0x00
        /*0020*/ 	.byte	0x00, 0x00, 0x00, 0x00


//--------------------- .nv.info._Z15forwardPositionPfS_ --------------------------
	.section	.nv.info._Z15forwardPositionPfS_,"",@"SHT_CUDA_INFO"
	.sectionflags	@""
	.align	4


	//----- nvinfo : EIATTR_CUDA_API_VERSION
	.align		4
        /*0000*/ 	.byte	0x04, 0x37
        /*0002*/ 	.short	(.L_27 - .L_26)
.L_26:
        /*0004*/ 	.word	0x00000082


	//----- nvinfo : EIATTR_KPARAM_INFO
	.align		4
.L_27:
        /*0008*/ 	.byte	0x04, 0x17
        /*000a*/ 	.short	(.L_29 - .L_28)
.L_28:
        /*000c*/ 	.word	0x00000000
        /*0010*/ 	.short	0x0001
        /*0012*/ 	.short	0x0008
        /*0014*/ 	.byte	0x00, 0xf5, 0x21, 0x00


	//----- nvinfo : EIATTR_KPARAM_INFO
	.align		4
.L_29:
        /*0018*/ 	.byte	0x04, 0x17
        /*001a*/ 	.short	(.L_31 - .L_30)
.L_30:
        /*001c*/ 	.word	0x00000000
        /*0020*/ 	.short	0x0000
        /*0022*/ 	.short	0x0000
        /*0024*/ 	.byte	0x00, 0xf5, 0x21, 0x00


	//----- nvinfo : EIATTR_SPARSE_MMA_MASK
	.align		4
.L_31:
        /*0028*/ 	.byte	0x03, 0x50
        /*002a*/ 	.short	0x0000


	//----- nvinfo : EIATTR_MAXREG_COUNT
	.align		4
        /*002c*/ 	.byte	0x03, 0x1b
        /*002e*/ 	.short	0x00ff


	//----- nvinfo : EIATTR_MERCURY_ISA_VERSION
	.align		4
        /*0030*/ 	.byte	0x03, 0x5f
        /*0032*/ 	.short	0x0101


	//----- nvinfo : EIATTR_VRC_CTA_INIT_COUNT
	.align		4
        /*0034*/ 	.byte	0x02, 0x4a
	.zero		1
	.zero		1


	//----- nvinfo : EIATTR_EXIT_INSTR_OFFSETS
	.align		4
        /*0038*/ 	.byte	0x04, 0x1c
        /*003a*/ 	.short	(.L_33 - .L_32)


	//   ....[0]....
.L_32:
        /*003c*/ 	.word	0x00000130


	//----- nvinfo : EIATTR_CBANK_PARAM_SIZE
	.align		4
.L_33:
        /*0040*/ 	.byte	0x03, 0x19
        /*0042*/ 	.short	0x0010


	//----- nvinfo : EIATTR_PARAM_CBANK
	.align		4
        /*0044*/ 	.byte	0x04, 0x0a
        /*0046*/ 	.short	(.L_35 - .L_34)
	.align		4
.L_34:
        /*0048*/ 	.word	index@(.nv.constant0._Z15forwardPositionPfS_)
        /*004c*/ 	.short	0x0380
        /*004e*/ 	.short	0x0010


	//----- nvinfo : EIATTR_SW_WAR
	.align		4
.L_35:
        /*0050*/ 	.byte	0x04, 0x36
        /*0052*/ 	.short	(.L_37 - .L_36)
.L_36:
        /*0054*/ 	.word	0x00000008
.L_37:


//--------------------- .nv.info._Z15sumAccelerationPfS_ --------------------------
	.section	.nv.info._Z15sumAccelerationPfS_,"",@"SHT_CUDA_INFO"
	.sectionflags	@""
	.align	4


	//----- nvinfo : EIATTR_CUDA_API_VERSION
	.align		4
        /*0000*/ 	.byte	0x04, 0x37
        /*0002*/ 	.short	(.L_39 - .L_38)
.L_38:
        /*0004*/ 	.word	0x00000082


	//----- nvinfo : EIATTR_KPARAM_INFO
	.align		4
.L_39:
        /*0008*/ 	.byte	0x04, 0x17
        /*000a*/ 	.short	(.L_41 - .L_40)
.L_40:
        /*000c*/ 	.word	0x00000000
        /*0010*/ 	.short	0x0001
        /*0012*/ 	.short	0x0008
        /*0014*/ 	.byte	0x00, 0xf5, 0x21, 0x00


	//----- nvinfo : EIATTR_KPARAM_INFO
	.align		4
.L_41:
        /*0018*/ 	.byte	0x04, 0x17
        /*001a*/ 	.short	(.L_43 - .L_42)
.L_42:
        /*001c*/ 	.word	0x00000000
        /*0020*/ 	.short	0x0000
        /*0022*/ 	.short	0x0000
        /*0024*/ 	.byte	0x00, 0xf5, 0x21, 0x00


	//----- nvinfo : EIATTR_SPARSE_MMA_MASK
	.align		4
.L_43:
        /*0028*/ 	.byte	0x03, 0x50
        /*002a*/ 	.short	0x0000


	//----- nvinfo : EIATTR_MAXREG_COUNT
	.align		4
        /*002c*/ 	.byte	0x03, 0x1b
        /*002e*/ 	.short	0x00ff


	//----- nvinfo : EIATTR_MERCURY_ISA_VERSION
	.align		4
        /*0030*/ 	.byte	0x03, 0x5f
        /*0032*/ 	.short	0x0101


	//----- nvinfo : EIATTR_VRC_CTA_INIT_COUNT
	.align		4
        /*0034*/ 	.byte	0x02, 0x4a
	.zero		1
	.zero		1


	//----- nvinfo : EIATTR_EXIT_INSTR_OFFSETS
	.align		4
        /*0038*/ 	.byte	0x04, 0x1c
        /*003a*/ 	.short	(.L_45 - .L_44)


	//   ....[0]....
.L_44:
        /*003c*/ 	.word	0x000002b0


	//   ....[1]....
        /*0040*/ 	.word	0x00000350


	//   ....[2]....
        /*0044*/ 	.word	0x000003f0


	//----- nvinfo : EIATTR_CRS_STACK_SIZE
	.align		4
.L_45:
        /*0048*/ 	.byte	0x04, 0x1e
        /*004a*/ 	.short	(.L_47 - .L_46)
.L_46:
        /*004c*/ 	.word	0x00000000


	//----- nvinfo : EIATTR_CBANK_PARAM_SIZE
	.align		4
.L_47:
        /*0050*/ 	.byte	0x03, 0x19
        /*0052*/ 	.short	0x0010


	//----- nvinfo : EIATTR_PARAM_CBANK
	.align		4
        /*0054*/ 	.byte	0x04, 0x0a
        /*0056*/ 	.short	(.L_49 - .L_48)
	.align		4
.L_48:
        /*0058*/ 	.word	index@(.nv.constant0._Z15sumAccelerationPfS_)
        /*005c*/ 	.short	0x0380
        /*005e*/ 	.short	0x0010


	//----- nvinfo : EIATTR_SW_WAR
	.align		4
.L_49:
        /*0060*/ 	.byte	0x04, 0x36
        /*0062*/ 	.short	(.L_51 - .L_50)
.L_50:
        /*0064*/ 	.word	0x00000008
.L_51:


//--------------------- .nv.info._Z18forwardGravitationPfS_ --------------------------
	.section	.nv.info._Z18forwardGravitationPfS_,"",@"SHT_CUDA_INFO"
	.sectionflags	@""
	.align	4


	//----- nvinfo : EIATTR_CUDA_API_VERSION
	.align		4
        /*0000*/ 	.byte	0x04, 0x37
        /*0002*/ 	.short	(.L_53 - .L_52)
.L_52:
        /*0004*/ 	.word	0x00000082


	//----- nvinfo : EIATTR_KPARAM_INFO
	.align		4
.L_53:
        /*0008*/ 	.byte	0x04, 0x17
        /*000a*/ 	.short	(.L_55 - .L_54)
.L_54:
        /*000c*/ 	.word	0x00000000
        /*0010*/ 	.short	0x0001
        /*0012*/ 	.short	0x0008
        /*0014*/ 	.byte	0x00, 0xf5, 0x21, 0x00


	//----- nvinfo : EIATTR_KPARAM_INFO
	.align		4
.L_55:
        /*0018*/ 	.byte	0x04, 0x17
        /*001a*/ 	.short	(.L_57 - .L_56)
.L_56:
        /*001c*/ 	.word	0x00000000
        /*0020*/ 	.short	0x0000
        /*0022*/ 	.short	0x0000
        /*0024*/ 	.byte	0x00, 0xf5, 0x21, 0x00


	//----- nvinfo : EIATTR_SPARSE_MMA_MASK
	.align		4
.L_57:
        /*0028*/ 	.byte	0x03, 0x50
        /*002a*/ 	.short	0x0000


	//----- nvinfo : EIATTR_MAXREG_COUNT
	.align		4
        /*002c*/ 	.byte	0x03, 0x1b
        /*002e*/ 	.short	0x00ff


	//----- nvinfo : EIATTR_MERCURY_ISA_VERSION
	.align		4
        /*0030*/ 	.byte	0x03, 0x5f
        /*0032*/ 	.short	0x0101


	//----- nvinfo : EIATTR_VRC_CTA_INIT_COUNT
	.align		4
        /*0034*/ 	.byte	0x02, 0x4a
	.zero		1
	.zero		1


	//----- nvinfo : EIATTR_EXIT_INSTR_OFFSETS
	.align		4
        /*0038*/ 	.byte	0x04, 0x1c
        /*003a*/ 	.short	(.L_59 - .L_58)


	//   ....[0]....
.L_58:
        /*003c*/ 	.word	0x00000690


	//----- nvinfo : EIATTR_CRS_STACK_SIZE
	.align		4
.L_59:
        /*0040*/ 	.byte	0x04, 0x1e
        /*0042*/ 	.short	(.L_61 - .L_60)
.L_60:
        /*0044*/ 	.word	0x00000000


	//----- nvinfo : EIATTR_CBANK_PARAM_SIZE
	.align		4
.L_61:
        /*0048*/ 	.byte	0x03, 0x19
        /*004a*/ 	.short	0x0010


	//----- nvinfo : EIATTR_PARAM_CBANK
	.align		4
        /*004c*/ 	.byte	0x04, 0x0a
        /*004e*/ 	.short	(.L_63 - .L_62)
	.align		4
.L_62:
        /*0050*/ 	.word	index@(.nv.constant0._Z18forwardGravitationPfS_)
        /*0054*/ 	.short	0x0380
        /*0056*/ 	.short	0x0010


	//----- nvinfo : EIATTR_SW_WAR
	.align		4
.L_63:
        /*0058*/ 	.byte	0x04, 0x36
        /*005a*/ 	.short	(.L_65 - .L_64)
.L_64:
        /*005c*/ 	.word	0x00000008
.L_65:


//--------------------- .nv.callgraph             --------------------------
	.section	.nv.callgraph,"",@"SHT_CUDA_CALLGRAPH"
	.align	4
	.sectionentsize	8
	.align		4
        /*0000*/ 	.word	0x00000000
	.align		4
        /*0004*/ 	.word	0xffffffff
	.align		4
        /*0008*/ 	.word	0x00000000
	.align		4
        /*000c*/ 	.word	0xfffffffe
	.align		4
        /*0010*/ 	.word	0x00000000
	.align		4
        /*0014*/ 	.word	0xfffffffd
	.align		4
        /*0018*/ 	.word	0x00000000
	.align		4
        /*001c*/ 	.word	0xfffffffc


//--------------------- .text._Z15forwardPositionPfS_ --------------------------
	.section	.text._Z15forwardPositionPfS_,"ax",@progbits
	.align	128
        .global         _Z15forwardPositionPfS_
        .type           _Z15forwardPositionPfS_,@function
        .size           _Z15forwardPositionPfS_,(.L_x_39 - _Z15forwardPositionPfS_)
        .other          _Z15forwardPositionPfS_,@"STO_CUDA_ENTRY STV_DEFAULT"
_Z15forwardPositionPfS_:
.text._Z15forwardPositionPfS_:
[----:B------:R-:W-:Y:S01]  /*0000*/  LDC R1, c[0x0][0x37c] ;  /* 0x0000df00ff017b82 */ /* 0x000fe20000000800 */
[----:B------:R-:W0:Y:S07]  /*0010*/  S2R R0, SR_TID.X ;  /* 0x0000000000007919 */ /* 0x000e2e0000002100 */
[----:B------:R-:W0:Y:S01]  /*0020*/  S2UR UR6, SR_CTAID.X ;  /* 0x00000000000679c3 */ /* 0x000e220000002500 */
[----:B------:R-:W1:Y:S07]  /*0030*/  LDCU.64 UR4, c[0x0][0x358] ;  /* 0x00006b00ff0477ac */ /* 0x000e6e0008000a00 */
[----:B------:R-:W0:Y:S08]  /*0040*/  LDC R5, c[0x0][0x360] ;  /* 0x0000d800ff057b82 */ /* 0x000e300000000800 */
[----:B------:R-:W2:Y:S08]  /*0050*/  LDC.64 R2, c[0x0][0x388] ;  /* 0x0000e200ff027b82 */ /* 0x000eb00000000a00 */
[----:B------:R-:W3:Y:S01]  /*0060*/  LDC.64 R6, c[0x0][0x380] ;  /* 0x0000e000ff067b82 */ /* 0x000ee20000000a00 */
[----:B0-----:R-:W-:-:S04]  /*0070*/  IMAD R5, R5, UR6, R0 ;  /* 0x0000000605057c24 */ /* 0x001fc8000f8e0200 */
[----:B--2---:R-:W-:-:S06]  /*0080*/  IMAD.WIDE R2, R5, 0x4, R2 ;  /* 0x0000000405027825 */ /* 0x004fcc00078e0202 */
[----:B-1----:R-:W2:Y:S01]  /*0090*/  LDG.E R2, desc[UR4][R2.64] ;  /* 0x0000000402027981 */ /* 0x002ea2000c1e1900 */
[----:B---3--:R-:W-:-:S05]  /*00a0*/  IMAD.WIDE R6, R5, 0x4, R6 ;  /* 0x0000000405067825 */ /* 0x008fca00078e0206 */
[----:B------:R-:W3:Y:S01]  /*00b0*/  LDG.E R8, desc[UR4][R6.64] ;  /* 0x0000000406087981 */ /* 0x000ee2000c1e1900 */
[----:B------:R-:W-:Y:S01]  /*00c0*/  UMOV UR6, 0xeb1c432d ;  /* 0xeb1c432d00067882 */ /* 0x000fe20000000000 */
[----:B------:R-:W-:Y:S01]  /*00d0*/  UMOV UR7, 0x3f1a36e2 ;  /* 0x3f1a36e200077882 */ /* 0x000fe20000000000 */
[----:B--2---:R-:W-:Y:S08]  /*00e0*/  F2F.F64.F32 R4, R2 ;  /* 0x0000000200047310 */ /* 0x004ff00000201800 */
[----:B---3--:R-:W0:Y:S02]  /*00f0*/  F2F.F64.F32 R8, R8 ;  /* 0x0000000800087310 */ /* 0x008e240000201800 */
[----:B0-----:R-:W-:-:S10]  /*0100*/  DFMA R4, R4, UR6, R8 ;  /* 0x0000000604047c2b */ /* 0x001fd40008000008 */
[----:B------:R-:W0:Y:S02]  /*0110*/  F2F.F32.F64 R5, R4 ;  /* 0x0000000400057310 */ /* 0x000e240000301000 */
[----:B0-----:R-:W-:Y:S01]  /*0120*/  STG.E desc[UR4][R6.64], R5 ;  /* 0x0000000506007986 */ /* 0x001fe2000c101904 */
[----:B------:R-:W-:Y:S05]  /*0130*/  EXIT ;  /* 0x000000000000794d */ /* 0x000fea0003800000 */
.L_x_0:
[----:B------:R-:W-:-:S00]  /*0140*/  BRA `(.L_x_0) ;  /* 0xfffffffc00fc7947 */ /* 0x000fc0000383ffff */
[----:B------:R-:W-:-:S00]  /*0150*/  NOP ;  /* 0x0000000000007918 */ /* 0x000fc00000000000 */
        /* <DEDUP_REMOVED lines=10> */
.L_x_39:


//--------------------- .text._Z15sumAccelerationPfS_ --------------------------
	.section	.text._Z15sumAccelerationPfS_,"ax",@progbits
	.align	128
        .global         _Z15sumAccelerationPfS_
        .type           _Z15sumAccelerationPfS_,@function
        .size           _Z15sumAccelerationPfS_,(.L_x_40 - _Z15sumAccelerationPfS_)
        .other          _Z15sumAccelerationPfS_,@"STO_CUDA_ENTRY STV_DEFAULT"
_Z15sumAccelerationPfS_:
.text._Z15sumAccelerationPfS_:
[----:B------:R-:W-:Y:S01]  /*0000*/  LDC R1, c[0x0][0x37c] ;  /* 0x0000df00ff017b82 */ /* 0x000fe20000000800 */
[----:B------:R-:W0:Y:S07]  /*0010*/  S2R R3, SR_TID.X ;  /* 0x0000000000037919 */ /* 0x000e2e0000002100 */
[----:B------:R-:W0:Y:S01]  /*0020*/  S2UR UR4, SR_CTAID.X ;  /* 0x00000000000479c3 */ /* 0x000e220000002500 */
[----:B------:R-:W-:Y:S07]  /*0030*/  BSSY.RECONVERGENT B0, `(.L_x_1) ;  /* 0x0000024000007945 */ /* 0x000fee0003800200 */
[----:B------:R-:W0:Y:S08]  /*0040*/  LDC R0, c[0x0][0x360] ;  /* 0x0000d800ff007b82 */ /* 0x000e300000000800 */
[----:B------:R-:W1:Y:S08]  /*0050*/  LDC.64 R8, c[0x0][0x388] ;  /* 0x0000e200ff087b82 */ /* 0x000e700000000a00 */
[----:B------:R-:W2:Y:S01]  /*0060*/  LDC.64 R4, c[0x0][0x380] ;  /* 0x0000e000ff047b82 */ /* 0x000ea20000000a00 */
[----:B0-----:R-:W-:Y:S01]  /*0070*/  IMAD R0, R0, UR4, R3 ;  /* 0x0000000400007c24 */ /* 0x001fe2000f8e0203 */
[----:B------:R-:W0:Y:S04]  /*0080*/  LDCU.64 UR4, c[0x0][0x358] ;  /* 0x00006b00ff0477ac */ /* 0x000e280008000a00 */
[----:B------:R-:W-:-:S02]  /*0090*/  IADD3 R3, PT, PT, R0, -0x1, RZ ;  /* 0xffffffff00037810 */ /* 0x000fc40007ffe0ff */
[----:B------:R-:W-:-:S03]  /*00a0*/  ISETP.GE.AND P0, PT, R0, 0x1, PT ;  /* 0x000000010000780c */ /* 0x000fc60003f06270 */
[----:B------:R-:W-:-:S05]  /*00b0*/  IMAD R3, R0, R3, RZ ;  /* 0x0000000300037224 */ /* 0x000fca00078e02ff */
[----:B------:R-:W-:-:S05]  /*00c0*/  SHF.R.U32.HI R3, RZ, 0x1, R3 ;  /* 0x00000001ff037819 */ /* 0x000fca0000011603 */
[----:B-1----:R-:W-:-:S04]  /*00d0*/  IMAD.WIDE.U32 R6, R3, 0x4, R8 ;  /* 0x0000000403067825 */ /* 0x002fc800078e0008 */
[----:B--2---:R-:W-:-:S04]  /*00e0*/  IMAD.WIDE R2, R0, 0x4, R4 ;  /* 0x0000000400027825 */ /* 0x004fc800078e0204 */
[----:B------:R-:W-:-:S04]  /*00f0*/  IMAD.WIDE R8, R0, 0x4, R8 ;  /* 0x0000000400087825 */ /* 0x000fc800078e0208 */
[----:B------:R-:W-:Y:S01]  /*0100*/  IMAD.WIDE.U32 R4, R0, 0x4, R4 ;  /* 0x0000000400047825 */ /* 0x000fe200078e0004 */
[----:B0-----:R-:W-:Y:S06]  /*0110*/  @!P0 BRA `(.L_x_2) ;  /* 0x0000000000288947 */ /* 0x001fec0003800000 */
[----:B------:R-:W2:Y:S04]  /*0120*/  LDG.E R14, desc[UR4][R6.64] ;  /* 0x00000004060e7981 */ /* 0x000ea8000c1e1900 */
[----:B------:R-:W3:Y:S01]  /*0130*/  LDG.E R12, desc[UR4][R4.64] ;  /* 0x00000004040c7981 */ /* 0x000ee2000c1e1900 */
[----:B------:R-:W-:Y:S01]  /*0140*/  UMOV UR6, 0xeb1c432d ;  /* 0xeb1c432d00067882 */ /* 0x000fe20000000000 */
[----:B------:R-:W-:Y:S01]  /*0150*/  UMOV UR7, 0x3f1a36e2 ;  /* 0x3f1a36e200077882 */ /* 0x000fe20000000000 */
[----:B--2---:R-:W-:Y:S08]  /*0160*/  F2F.F64.F32 R10, R14 ;  /* 0x0000000e000a7310 */ /* 0x004ff00000201800 */
[----:B---3--:R-:W0:Y:S02]  /*0170*/  F2F.F64.F32 R12, R12 ;  /* 0x0000000c000c7310 */ /* 0x008e240000201800 */
[----:B0-----:R-:W-:-:S10]  /*0180*/  DFMA R10, R10, UR6, R12 ;  /* 0x000000060a0a7c2b */ /* 0x001fd4000800000c */
[----:B------:R-:W0:Y:S02]  /*0190*/  F2F.F32.F64 R11, R10 ;  /* 0x0000000a000b7310 */ /* 0x000e240000301000 */
[----:B0-----:R1:W-:Y:S01]  /*01a0*/  STG.E desc[UR4][R4.64], R11 ;  /* 0x0000000b04007986 */ /* 0x0013e2000c101904 */
[----:B------:R-:W-:Y:S05]  /*01b0*/  BRA `(.L_x_3) ;  /* 0x00000000002c7947 */ /* 0x000fea0003800000 */
.L_x_2:
[----:B------:R-:W-:-:S13]  /*01c0*/  ISETP.GT.AND P0, PT, R0, -0x1, PT ;  /* 0xffffffff0000780c */ /* 0x000fda0003f04270 */
[----:B------:R-:W-:Y:S05]  /*01d0*/  @P0 BRA `(.L_x_3) ;  /* 0x0000000000240947 */ /* 0x000fea0003800000 */
[----:B------:R-:W2:Y:S04]  /*01e0*/  LDG.E R14, desc[UR4][R8.64] ;  /* 0x00000004080e7981 */ /* 0x000ea8000c1e1900 */
[----:B------:R-:W3:Y:S01]  /*01f0*/  LDG.E R12, desc[UR4][R2.64] ;  /* 0x00000004020c7981 */ /* 0x000ee2000c1e1900 */
[----:B------:R-:W-:Y:S01]  /*0200*/  UMOV UR6, 0xeb1c432d ;  /* 0xeb1c432d00067882 */ /* 0x000fe20000000000 */
[----:B------:R-:W-:Y:S01]  /*0210*/  UMOV UR7, 0x3f1a36e2 ;  /* 0x3f1a36e200077882 */ /* 0x000fe20000000000 */
[----:B--2---:R-:W-:Y:S08]  /*0220*/  F2F.F64.F32 R10, R14 ;  /* 0x0000000e000a7310 */ /* 0x004ff00000201800 */
[----:B---3--:R-:W0:Y:S02]  /*0230*/  F2F.F64.F32 R12, R12 ;  /* 0x0000000c000c7310 */ /* 0x008e240000201800 */
[----:B0-----:R-:W-:-:S10]  /*0240*/  DFMA R10, R10, -UR6, R12 ;  /* 0x800000060a0a7c2b */ /* 0x001fd4000800000c */
[----:B------:R-:W0:Y:S02]  /*0250*/  F2F.F32.F64 R11, R10 ;  /* 0x0000000a000b7310 */ /* 0x000e240000301000 */
[----:B0-----:R0:W-:Y:S02]  /*0260*/  STG.E desc[UR4][R2.64], R11 ;  /* 0x0000000b02007986 */ /* 0x0011e4000c101904 */
.L_x_3:
[----:B------:R-:W-:Y:S05]  /*0270*/  BSYNC.RECONVERGENT B0 ;  /* 0x0000000000007941 */ /* 0x000fea0003800200 */
.L_x_1:
[----:B------:R-:W-:-:S13]  /*0280*/  ISETP.GT.AND P0, PT, R0, 0x1, PT ;  /* 0x000000010000780c */ /* 0x000fda0003f04270 */
[----:B------:R-:W-:Y:S05]  /*0290*/  @P0 BRA `(.L_x_4) ;  /* 0x0000000000300947 */ /* 0x000fea0003800000 */
[----:B------:R-:W-:-:S13]  /*02a0*/  ISETP.NE.AND P0, PT, R0, 0x1, PT ;  /* 0x000000010000780c */ /* 0x000fda0003f05270 */
[----:B------:R-:W-:Y:S05]  /*02b0*/  @!P0 EXIT ;  /* 0x000000000000894d */ /* 0x000fea0003800000 */
[----:B------:R-:W1:Y:S04]  /*02c0*/  LDG.E R8, desc[UR4][R8.64] ;  /* 0x0000000408087981 */ /* 0x000e68000c1e1900 */
[----:B------:R-:W2:Y:S01]  /*02d0*/  LDG.E R6, desc[UR4][R2.64] ;  /* 0x0000000402067981 */ /* 0x000ea2000c1e1900 */
[----:B------:R-:W-:Y:S01]  /*02e0*/  UMOV UR6, 0xeb1c432d ;  /* 0xeb1c432d00067882 */ /* 0x000fe20000000000 */
[----:B------:R-:W-:Y:S01]  /*02f0*/  UMOV UR7, 0x3f1a36e2 ;  /* 0x3f1a36e200077882 */ /* 0x000fe20000000000 */
[----:B-1----:R-:W-:Y:S08]  /*0300*/  F2F.F64.F32 R4, R8 ;  /* 0x0000000800047310 */ /* 0x002ff00000201800 */
[----:B--2---:R-:W1:Y:S02]  /*0310*/  F2F.F64.F32 R6, R6 ;  /* 0x0000000600067310 */ /* 0x004e640000201800 */
[----:B-1----:R-:W-:-:S10]  /*0320*/  DFMA R4, R4, -UR6, R6 ;  /* 0x8000000604047c2b */ /* 0x002fd40008000006 */
[----:B------:R-:W1:Y:S02]  /*0330*/  F2F.F32.F64 R5, R4 ;  /* 0x0000000400057310 */ /* 0x000e640000301000 */
[----:B-1----:R-:W-:Y:S01]  /*0340*/  STG.E desc[UR4][R2.64], R5 ;  /* 0x0000000502007986 */ /* 0x002fe2000c101904 */
[----:B------:R-:W-:Y:S05]  /*0350*/  EXIT ;  /* 0x000000000000794d */ /* 0x000fea0003800000 */
.L_x_4:
[----:B------:R-:W0:Y:S04]  /*0360*/  LDG.E R6, desc[UR4][R6.64+0x4] ;  /* 0x0000040406067981 */ /* 0x000e28000c1e1900 */
[----:B------:R-:W2:Y:S01]  /*0370*/  LDG.E R8, desc[UR4][R4.64] ;  /* 0x0000000404087981 */ /* 0x000ea2000c1e1900 */
[----:B------:R-:W-:Y:S01]  /*0380*/  UMOV UR6, 0xeb1c432d ;  /* 0xeb1c432d00067882 */ /* 0x000fe20000000000 */
[----:B------:R-:W-:Y:S01]  /*0390*/  UMOV UR7, 0x3f1a36e2 ;  /* 0x3f1a36e200077882 */ /* 0x000fe20000000000 */
[----:B0-----:R-:W-:Y:S08]  /*03a0*/  F2F.F64.F32 R2, R6 ;  /* 0x0000000600027310 */ /* 0x001ff00000201800 */
[----:B--2---:R-:W0:Y:S02]  /*03b0*/  F2F.F64.F32 R8, R8 ;  /* 0x0000000800087310 */ /* 0x004e240000201800 */
[----:B0-----:R-:W-:-:S10]  /*03c0*/  DFMA R2, R2, UR6, R8 ;  /* 0x0000000602027c2b */ /* 0x001fd40008000008 */
[----:B------:R-:W0:Y:S02]  /*03d0*/  F2F.F32.F64 R3, R2 ;  /* 0x0000000200037310 */ /* 0x000e240000301000 */
[----:B0-----:R-:W-:Y:S01]  /*03e0*/  STG.E desc[UR4][R4.64], R3 ;  /* 0x0000000304007986 */ /* 0x001fe2000c101904 */
[----:B------:R-:W-:Y:S05]  /*03f0*/  EXIT ;  /* 0x000000000000794d */ /* 0x000fea0003800000 */
.L_x_5:
        /* <DEDUP_REMOVED lines=16> */
.L_x_40:


//--------------------- .text._Z18forwardGravitationPfS_ --------------------------
	.section	.text._Z18forwardGravitationPfS_,"ax",@progbits
	.align	128
        .global         _Z18forwardGravitationPfS_
        .type           _Z18forwardGravitationPfS_,@function
        .size           _Z18forwardGravitationPfS_,(.L_x_38 - _Z18forwardGravitationPfS_)
        .other          _Z18forwardGravitationPfS_,@"STO_CUDA_ENTRY STV_DEFAULT"
_Z18forwardGravitationPfS_:
.text._Z18forwardGravitationPfS_:
[----:B------:R-:W-:Y:S01]  /*0000*/  LDC R1, c[0x0][0x37c] ;  /* 0x0000df00ff017b82 */ /* 0x000fe20000000800 */
[----:B------:R-:W0:Y:S07]  /*0010*/  S2R R3, SR_TID.X ;  /* 0x0000000000037919 */ /* 0x000e2e0000002100 */
[----:B------:R-:W0:Y:S01]  /*0020*/  S2UR UR4, SR_CTAID.X ;  /* 0x00000000000479c3 */ /* 0x000e220000002500 */
[----:B------:R-:W1:Y:S01]  /*0030*/  LDCU.64 UR6, c[0x0][0x358] ;  /* 0x00006b00ff0677ac */ /* 0x000e620008000a00 */
[----:B------:R-:W-:Y:S06]  /*0040*/  BSSY.RECONVERGENT B0, `(.L_x_6) ;  /* 0x0000012000007945 */ /* 0x000fec0003800200 */
[----:B------:R-:W0:Y:S02]  /*0050*/  LDC R2, c[0x0][0x360] ;  /* 0x0000d800ff027b82 */ /* 0x000e240000000800 */
[----:B0-----:R-:W-:-:S02]  /*0060*/  IMAD R2, R2, UR4, R3 ;  /* 0x0000000402027c24 */ /* 0x001fc4000f8e0203 */
[----:B------:R-:W-:-:S03]  /*0070*/  IMAD.MOV.U32 R3, RZ, RZ, 0x41000000 ;  /* 0x41000000ff037424 */ /* 0x000fc600078e00ff */
[----:B------:R-:W-:-:S05]  /*0080*/  I2FP.F32.S32 R0, R2 ;  /* 0x0000000200007245 */ /* 0x000fca0000201400 */
[----:B------:R-:W-:-:S04]  /*0090*/  FFMA R0, R0, R3, 1 ;  /* 0x3f80000000007423 */ /* 0x000fc80000000003 */
[----:B------:R-:W-:Y:S01]  /*00a0*/  VIADD R4, R0, 0xf3000000 ;  /* 0xf300000000047836 */ /* 0x000fe20000000000 */
[----:B------:R0:W2:Y:S04]  /*00b0*/  MUFU.RSQ R3, R0 ;  /* 0x0000000000037308 */ /* 0x0000a80000001400 */
[----:B------:R-:W-:-:S13]  /*00c0*/  ISETP.GT.U32.AND P0, PT, R4, 0x727fffff, PT ;  /* 0x727fffff0400780c */ /* 0x000fda0003f04070 */
[----:B012---:R-:W-:Y:S05]  /*00d0*/  @!P0 BRA `(.L_x_7) ;  /* 0x0000000000108947 */ /* 0x007fea0003800000 */
[----:B------:R-:W-:-:S07]  /*00e0*/  MOV R8, 0x100 ;  /* 0x0000010000087802 */ /* 0x000fce0000000f00 */
[----:B------:R-:W-:Y:S05]  /*00f0*/  CALL.REL.NOINC `($__internal_1_$__cuda_sm20_sqrt_rn_f32_slowpath) ;  /* 0x00000008001c7944 */ /* 0x000fea0003c00000 */
[----:B------:R-:W-:Y:S01]  /*0100*/  IMAD.MOV.U32 R0, RZ, RZ, R3 ;  /* 0x000000ffff007224 */ /* 0x000fe200078e0003 */
[----:B------:R-:W-:Y:S06]  /*0110*/  BRA `(.L_x_8) ;  /* 0x0000000000107947 */ /* 0x000fec0003800000 */
.L_x_7:
[----:B------:R-:W-:Y:S01]  /*0120*/  FMUL.FTZ R5, R0, R3 ;  /* 0x0000000300057220 */ /* 0x000fe20000410000 */
[----:B------:R-:W-:-:S03]  /*0130*/  FMUL.FTZ R3, R3, 0.5 ;  /* 0x3f00000003037820 */ /* 0x000fc60000410000 */
[----:B------:R-:W-:-:S04]  /*0140*/  FFMA R0, -R5, R5, R0 ;  /* 0x0000000505007223 */ /* 0x000fc80000000100 */
[----:B------:R-:W-:-:S07]  /*0150*/  FFMA R0, R0, R3, R5 ;  /* 0x0000000300007223 */ /* 0x000fce0000000005 */
.L_x_8:
[----:B------:R-:W-:Y:S05]  /*0160*/  BSYNC.RECONVERGENT B0 ;  /* 0x0000000000007941 */ /* 0x000fea0003800200 */
.L_x_6:
[----:B------:R-:W-:Y:S01]  /*0170*/  FADD R0, R0, 1 ;  /* 0x3f80000000007421 */ /* 0x000fe20000000000 */
[----:B------:R-:W0:Y:S03]  /*0180*/  LDC.64 R8, c[0x0][0x380] ;  /* 0x0000e000ff087b82 */ /* 0x000e260000000a00 */
[----:B------:R-:W-:-:S04]  /*0190*/  FMUL R0, R0, 0.5 ;  /* 0x3f00000000007820 */ /* 0x000fc80000400000 */
[----:B------:R-:W1:Y:S02]  /*01a0*/  F2I.TRUNC.NTZ R7, R0 ;  /* 0x0000000000077305 */ /* 0x000e64000020f100 */
[----:B-1----:R-:W-:-:S05]  /*01b0*/  IADD3 R4, PT, PT, R7, -0x1, RZ ;  /* 0xffffffff07047810 */ /* 0x002fca0007ffe0ff */
[C---:B------:R-:W-:Y:S02]  /*01c0*/  IMAD R4, R7.reuse, R4, RZ ;  /* 0x0000000407047224 */ /* 0x040fe400078e02ff */
[----:B0-----:R-:W-:-:S03]  /*01d0*/  IMAD.WIDE R6, R7, 0x4, R8 ;  /* 0x0000000407067825 */ /* 0x001fc600078e0208 */
[----:B------:R-:W-:-:S04]  /*01e0*/  LEA.HI R4, R4, R4, RZ, 0x1 ;  /* 0x0000000404047211 */ /* 0x000fc800078f08ff */
[----:B------:R-:W-:-:S05]  /*01f0*/  SHF.R.S32.HI R3, RZ, 0x1, R4 ;  /* 0x00000001ff037819 */ /* 0x000fca0000011404 */
[----:B------:R-:W-:-:S04]  /*0200*/  IMAD.IADD R3, R2, 0x1, -R3 ;  /* 0x0000000102037824 */ /* 0x000fc800078e0a03 */
[----:B------:R-:W-:Y:S02]  /*0210*/  IMAD.WIDE R8, R3, 0x4, R8 ;  /* 0x0000000403087825 */ /* 0x000fe400078e0208 */
[----:B------:R-:W2:Y:S04]  /*0220*/  LDG.E R3, desc[UR6][R6.64] ;  /* 0x0000000606037981 */ /* 0x000ea8000c1e1900 */
[----:B------:R-:W2:Y:S01]  /*0230*/  LDG.E R26, desc[UR6][R8.64] ;  /* 0x00000006081a7981 */ /* 0x000ea2000c1e1900 */
[----:B------:R-:W-:Y:S01]  /*0240*/  BSSY.RECONVERGENT B0, `(.L_x_9) ;  /* 0x0000005000007945 */ /* 0x000fe20003800200 */
[----:B------:R-:W-:Y:S01]  /*0250*/  MOV R0, 0x290 ;  /* 0x0000029000007802 */ /* 0x000fe20000000f00 */
[----:B--2---:R-:W-:-:S04]  /*0260*/  FADD R27, R3, -R26 ;  /* 0x8000001a031b7221 */ /* 0x004fc80000000000 */
[----:B------:R0:W1:Y:S03]  /*0270*/  F2F.F64.F32 R4, R27 ;  /* 0x0000001b00047310 */ /* 0x0000660000201800 */
[----:B01----:R-:W-:Y:S05]  /*0280*/  CALL.REL.NOINC `($_Z18forwardGravitationPfS_$__internal_accurate_pow) ;  /* 0x0000000c00947944 */ /* 0x003fea0003c00000 */
[----:B------:R-:W-:Y:S05]  /*0290*/  BSYNC.RECONVERGENT B0 ;  /* 0x0000000000007941 */ /* 0x000fea0003800200 */
.L_x_9:
[----:B------:R-:W-:Y:S01]  /*02a0*/  DADD R6, R4, 2 ;  /* 0x4000000004067429 */ /* 0x000fe20000000000 */
[----:B------:R-:W-:Y:S01]  /*02b0*/  FSETP.NEU.AND P0, PT, R27, RZ, PT ;  /* 0x000000ff1b00720b */ /* 0x000fe20003f0d000 */
[----:B------:R-:W-:Y:S08]  /*02c0*/  BSSY.RECONVERGENT B0, `(.L_x_10) ;  /* 0x000000b000007945 */ /* 0x000ff00003800200 */
[----:B------:R-:W-:-:S04]  /*02d0*/  LOP3.LUT R6, R7, 0x7ff00000, RZ, 0xc0, !PT ;  /* 0x7ff0000007067812 */ /* 0x000fc800078ec0ff */
[----:B------:R-:W-:Y:S02]  /*02e0*/  ISETP.NE.AND P1, PT, R6, 0x7ff00000, PT ;  /* 0x7ff000000600780c */ /* 0x000fe40003f25270 */
[----:B------:R-:W-:-:S11]  /*02f0*/  @!P0 CS2R R8, SRZ ;  /* 0x0000000000088805 */ /* 0x000fd6000001ff00 */
[----:B------:R-:W-:Y:S05]  /*0300*/  @P1 BRA `(.L_x_11) ;  /* 0x0000000000181947 */ /* 0x000fea0003800000 */
[----:B------:R-:W-:-:S13]  /*0310*/  FSETP.NAN.AND P0, PT, R27, R27, PT ;  /* 0x0000001b1b00720b */ /* 0x000fda0003f08000 */
[----:B------:R-:W-:Y:S01]  /*0320*/  @P0 DADD R8, R4, 2 ;  /* 0x4000000004080429 */ /* 0x000fe20000000000 */
[----:B------:R-:W-:Y:S10]  /*0330*/  @P0 BRA `(.L_x_11) ;  /* 0x00000000000c0947 */ /* 0x000ff40003800000 */
[----:B------:R-:W-:-:S14]  /*0340*/  DSETP.NEU.AND P0, PT, |R4|, +INF , PT ;  /* 0x7ff000000400742a */ /* 0x000fdc0003f0d200 */
[----:B------:R-:W-:Y:S02]  /*0350*/  @!P0 IMAD.MOV.U32 R8, RZ, RZ, 0x0 ;  /* 0x00000000ff088424 */ /* 0x000fe400078e00ff */
[----:B------:R-:W-:-:S07]  /*0360*/  @!P0 IMAD.MOV.U32 R9, RZ, RZ, 0x7ff00000 ;  /* 0x7ff00000ff098424 */ /* 0x000fce00078e00ff */
.L_x_11:
[----:B------:R-:W-:Y:S05]  /*0370*/  BSYNC.RECONVERGENT B0 ;  /* 0x0000000000007941 */ /* 0x000fea0003800200 */
.L_x_10:
[----:B------:R-:W0:Y:S01]  /*0380*/  F2F.F32.F64 R8, R8 ;  /* 0x0000000800087310 */ /* 0x000e220000301000 */
[----:B------:R-:W-:Y:S01]  /*0390*/  FSETP.NEU.AND P0, PT, R27, 1, PT ;  /* 0x3f8000001b00780b */ /* 0x000fe20003f0d000 */
[----:B------:R-:W-:Y:S01]  /*03a0*/  UMOV UR4, 0x47ae147b ;  /* 0x47ae147b00047882 */ /* 0x000fe20000000000 */
[----:B------:R-:W-:Y:S01]  /*03b0*/  UMOV UR5, 0x3f847ae1 ;  /* 0x3f847ae100057882 */ /* 0x000fe20000000000 */
[----:B------:R-:W-:Y:S01]  /*03c0*/  IMAD.MOV.U32 R12, RZ, RZ, 0x0 ;  /* 0x00000000ff0c7424 */ /* 0x000fe200078e00ff */
[----:B------:R-:W-:Y:S01]  /*03d0*/  BSSY.RECONVERGENT B0, `(.L_x_12) ;  /* 0x0000015000007945 */ /* 0x000fe20003800200 */
[----:B------:R-:W-:Y:S01]  /*03e0*/  IMAD.MOV.U32 R13, RZ, RZ, 0x3fd80000 ;  /* 0x3fd80000ff0d7424 */ /* 0x000fe200078e00ff */
[----:B0-----:R-:W-:-:S04]  /*03f0*/  FSEL R0, R8, 1, P0 ;  /* 0x3f80000008007808 */ /* 0x001fc80000000000 */
[----:B------:R-:W0:Y:S02]  /*0400*/  F2F.F64.F32 R6, R0 ;  /* 0x0000000000067310 */ /* 0x000e240000201800 */
[----:B0-----:R-:W-:-:S06]  /*0410*/  DADD R6, R6, UR4 ;  /* 0x0000000406067e29 */ /* 0x001fcc0008000000 */
[----:B------:R-:W0:Y:S04]  /*0420*/  MUFU.RSQ64H R5, R7 ;  /* 0x0000000700057308 */ /* 0x000e280000001c00 */
[----:B------:R-:W-:-:S04]  /*0430*/  IADD3 R4, PT, PT, R7, -0x3500000, RZ ;  /* 0xfcb0000007047810 */ /* 0x000fc80007ffe0ff */
[----:B------:R-:W-:Y:S02]  /*0440*/  ISETP.GE.U32.AND P0, PT, R4, 0x7ca00000, PT ;  /* 0x7ca000000400780c */ /* 0x000fe40003f06070 */
[----:B0-----:R-:W-:-:S08]  /*0450*/  DMUL R10, R4, R4 ;  /* 0x00000004040a7228 */ /* 0x001fd00000000000 */
[----:B------:R-:W-:-:S08]  /*0460*/  DFMA R10, R6, -R10, 1 ;  /* 0x3ff00000060a742b */ /* 0x000fd0000000080a */
[----:B------:R-:W-:Y:S02]  /*0470*/  DFMA R8, R10, R12, 0.5 ;  /* 0x3fe000000a08742b */ /* 0x000fe4000000000c */
[----:B------:R-:W-:-:S08]  /*0480*/  DMUL R10, R4, R10 ;  /* 0x0000000a040a7228 */ /* 0x000fd00000000000 */
[----:B------:R-:W-:-:S08]  /*0490*/  DFMA R12, R8, R10, R4 ;  /* 0x0000000a080c722b */ /* 0x000fd00000000004 */
[----:B------:R-:W-:Y:S02]  /*04a0*/  DMUL R14, R6, R12 ;  /* 0x0000000c060e7228 */ /* 0x000fe40000000000 */
[----:B------:R-:W-:Y:S01]  /*04b0*/  VIADD R11, R13, 0xfff00000 ;  /* 0xfff000000d0b7836 */ /* 0x000fe20000000000 */
[----:B------:R-:W-:-:S05]  /*04c0*/  MOV R10, R12 ;  /* 0x0000000c000a7202 */ /* 0x000fca0000000f00 */
[----:B------:R-:W-:-:S08]  /*04d0*/  DFMA R16, R14, -R14, R6 ;  /* 0x8000000e0e10722b */ /* 0x000fd00000000006 */
[----:B------:R-:W-:Y:S01]  /*04e0*/  DFMA R8, R16, R10, R14 ;  /* 0x0000000a1008722b */ /* 0x000fe2000000000e */
[----:B------:R-:W-:Y:S10]  /*04f0*/  @!P0 BRA `(.L_x_13) ;  /* 0x0000000000088947 */ /* 0x000ff40003800000 */
[----:B------:R-:W-:-:S07]  /*0500*/  MOV R0, 0x520 ;  /* 0x0000052000007802 */ /* 0x000fce0000000f00 */
[----:B------:R-:W-:Y:S05]  /*0510*/  CALL.REL.NOINC `($__internal_0_$__cuda_sm20_dsqrt_rn_f64_mediumpath_v1) ;  /* 0x0000000000607944 */ /* 0x000fea0003c00000 */
.L_x_13:
[----:B------:R-:W-:Y:S05]  /*0520*/  BSYNC.RECONVERGENT B0 ;  /* 0x0000000000007941 */ /* 0x000fea0003800200 */
.L_x_12:
[----:B------:R-:W0:Y:S01]  /*0530*/  F2F.F32.F64 R8, R8 ;  /* 0x0000000800087310 */ /* 0x000e220000301000 */
[----:B------:R-:W-:Y:S01]  /*0540*/  UMOV UR4, 0x41200000 ;  /* 0x4120000000047882 */ /* 0x000fe20000000000 */
[----:B------:R-:W-:Y:S01]  /*0550*/  BSSY.RECONVERGENT B1, `(.L_x_14) ;  /* 0x000000e000017945 */ /* 0x000fe20003800200 */
[----:B------:R-:W-:Y:S02]  /*0560*/  IMAD.U32 R7, RZ, RZ, UR4 ;  /* 0x00000004ff077e24 */ /* 0x000fe4000f8e00ff */
[----:B0-----:R-:W-:-:S04]  /*0570*/  FMUL R5, R8, R8 ;  /* 0x0000000808057220 */ /* 0x001fc80000400000 */
[----:B------:R-:W-:-:S04]  /*0580*/  FMUL R6, R8, R5 ;  /* 0x0000000508067220 */ /* 0x000fc80000400000 */
[----:B------:R-:W0:Y:S08]  /*0590*/  MUFU.RCP R0, R6 ;  /* 0x0000000600007308 */ /* 0x000e300000001000 */
[----:B------:R-:W1:Y:S01]  /*05a0*/  FCHK P0, R7, R6 ;  /* 0x0000000607007302 */ /* 0x000e620000000000 */
[----:B0-----:R-:W-:-:S04]  /*05b0*/  FFMA R5, -R6, R0, 1 ;  /* 0x3f80000006057423 */ /* 0x001fc80000000100 */
[----:B------:R-:W-:-:S04]  /*05c0*/  FFMA R0, R0, R5, R0 ;  /* 0x0000000500007223 */ /* 0x000fc80000000000 */
[----:B------:R-:W-:-:S04]  /*05d0*/  FFMA R5, R0, 10, RZ ;  /* 0x4120000000057823 */ /* 0x000fc800000000ff */
[----:B------:R-:W-:-:S04]  /*05e0*/  FFMA R4, -R6, R5, 10 ;  /* 0x4120000006047423 */ /* 0x000fc80000000105 */
[----:B------:R-:W-:Y:S01]  /*05f0*/  FFMA R0, R0, R4, R5 ;  /* 0x0000000400007223 */ /* 0x000fe20000000005 */
[----:B-1----:R-:W-:Y:S06]  /*0600*/  @!P0 BRA `(.L_x_15) ;  /* 0x0000000000088947 */ /* 0x002fec0003800000 */
[----:B------:R-:W-:-:S07]  /*0610*/  MOV R4, 0x630 ;  /* 0x0000063000047802 */ /* 0x000fce0000000f00 */
[----:B------:R-:W-:Y:S05]  /*0620*/  CALL.REL.NOINC `($__internal_2_$__cuda_sm3x_div_rn_noftz_f32_slowpath) ;  /* 0x0000000400287944 */ /* 0x000fea0003c00000 */
.L_x_15:
[----:B------:R-:W-:Y:S05]  /*0630*/  BSYNC.RECONVERGENT B1 ;  /* 0x0000000000017941 */ /* 0x000fea0003800200 */
.L_x_14:
[----:B------:R-:W0:Y:S01]  /*0640*/  LDC.64 R4, c[0x0][0x388] ;  /* 0x0000e200ff047b82 */ /* 0x000e220000000a00 */
[----:B------:R-:W-:-:S04]  /*0650*/  FADD R3, -R3, R26 ;  /* 0x0000001a03037221 */ /* 0x000fc80000000100 */
[----:B------:R-:W-:Y:S01]  /*0660*/  FMUL R7, R3, R0 ;  /* 0x0000000003077220 */ /* 0x000fe20000400000 */
[----:B0-----:R-:W-:-:S05]  /*0670*/  IMAD.WIDE R2, R2, 0x4, R4 ;  /* 0x0000000402027825 */ /* 0x001fca00078e0204 */
[----:B------:R-:W-:Y:S01]  /*0680*/  STG.E desc[UR6][R2.64], R7 ;  /* 0x0000000702007986 */ /* 0x000fe2000c101906 */
[----:B------:R-:W-:Y:S05]  /*0690*/  EXIT ;  /* 0x000000000000794d */ /* 0x000fea0003800000 */
        .weak           $__internal_0_$__cuda_sm20_dsqrt_rn_f64_mediumpath_v1
        .type           $__internal_0_$__cuda_sm20_dsqrt_rn_f64_mediumpath_v1,@function
        .size           $__internal_0_$__cuda_sm20_dsqrt_rn_f64_mediumpath_v1,($__internal_1_$__cuda_sm20_sqrt_rn_f32_slowpath - $__internal_0_$__cuda_sm20_dsqrt_rn_f64_mediumpath_v1)
$__internal_0_$__cuda_sm20_dsqrt_rn_f64_mediumpath_v1:
[----:B------:R-:W-:Y:S01]  /*06a0*/  ISETP.GE.U32.AND P0, PT, R4, -0x3400000, PT ;  /* 0xfcc000000400780c */ /* 0x000fe20003f06070 */
[----:B------:R-:W-:Y:S01]  /*06b0*/  BSSY.RECONVERGENT B1, `(.L_x_16) ;  /* 0x0000026000017945 */ /* 0x000fe20003800200 */
[----:B------:R-:W-:Y:S01]  /*06c0*/  IMAD.MOV.U32 R10, RZ, RZ, R12 ;  /* 0x000000ffff0a7224 */ /* 0x000fe200078e000c */
[----:B------:R-:W-:Y:S01]  /*06d0*/  MOV R5, R17 ;  /* 0x0000001100057202 */ /* 0x000fe20000000f00 */
[----:B------:R-:W-:-:S09]  /*06e0*/  IMAD.MOV.U32 R4, RZ, RZ, R16 ;  /* 0x000000ffff047224 */ /* 0x000fd200078e0010 */
[----:B------:R-:W-:Y:S05]  /*06f0*/  @!P0 BRA `(.L_x_17) ;  /* 0x0000000000208947 */ /* 0x000fea0003800000 */
[----:B------:R-:W-:-:S10]  /*0700*/  DFMA.RM R4, R4, R10, R14 ;  /* 0x0000000a0404722b */ /* 0x000fd4000000400e */
[----:B------:R-:W-:-:S05]  /*0710*/  IADD3 R8, P0, PT, R4, 0x1, RZ ;  /* 0x0000000104087810 */ /* 0x000fca0007f1e0ff */
[----:B------:R-:W-:-:S06]  /*0720*/  IMAD.X R9, RZ, RZ, R5, P0 ;  /* 0x000000ffff097224 */ /* 0x000fcc00000e0605 */
[----:B------:R-:W-:-:S08]  /*0730*/  DFMA.RP R6, -R4, R8, R6 ;  /* 0x000000080406722b */ /* 0x000fd00000008106 */
[----:B------:R-:W-:-:S06]  /*0740*/  DSETP.GT.AND P0, PT, R6, RZ, PT ;  /* 0x000000ff0600722a */ /* 0x000fcc0003f04000 */
[----:B------:R-:W-:Y:S02]  /*0750*/  FSEL R4, R8, R4, P0 ;  /* 0x0000000408047208 */ /* 0x000fe40000000000 */
[----:B------:R-:W-:Y:S01]  /*0760*/  FSEL R5, R9, R5, P0 ;  /* 0x0000000509057208 */ /* 0x000fe20000000000 */
[----:B------:R-:W-:Y:S06]  /*0770*/  BRA `(.L_x_18) ;  /* 0x0000000000647947 */ /* 0x000fec0003800000 */
.L_x_17:
[----:B------:R-:W-:-:S14]  /*0780*/  DSETP.NE.AND P0, PT, R6, RZ, PT ;  /* 0x000000ff0600722a */ /* 0x000fdc0003f05000 */
[----:B------:R-:W-:Y:S05]  /*0790*/  @!P0 BRA `(.L_x_19) ;  /* 0x0000000000588947 */ /* 0x000fea0003800000 */
[----:B------:R-:W-:-:S13]  /*07a0*/  ISETP.GE.AND P0, PT, R7, RZ, PT ;  /* 0x000000ff0700720c */ /* 0x000fda0003f06270 */
[----:B------:R-:W-:Y:S02]  /*07b0*/  @!P0 IMAD.MOV.U32 R4, RZ, RZ, 0x0 ;  /* 0x00000000ff048424 */ /* 0x000fe400078e00ff */
[----:B------:R-:W-:Y:S01]  /*07c0*/  @!P0 IMAD.MOV.U32 R5, RZ, RZ, -0x80000 ;  /* 0xfff80000ff058424 */ /* 0x000fe200078e00ff */
[----:B------:R-:W-:Y:S06]  /*07d0*/  @!P0 BRA `(.L_x_18) ;  /* 0x00000000004c8947 */ /* 0x000fec0003800000 */
[----:B------:R-:W-:-:S13]  /*07e0*/  ISETP.GT.AND P0, PT, R7, 0x7fefffff, PT ;  /* 0x7fefffff0700780c */ /* 0x000fda0003f04270 */
[----:B------:R-:W-:Y:S05]  /*07f0*/  @P0 BRA `(.L_x_19) ;  /* 0x0000000000400947 */ /* 0x000fea0003800000 */
[----:B------:R-:W-:Y:S01]  /*0800*/  DMUL R4, R6, 8.11296384146066816958e+31 ;  /* 0x4690000006047828 */ /* 0x000fe20000000000 */
[----:B------:R-:W-:Y:S01]  /*0810*/  IMAD.MOV.U32 R10, RZ, RZ, 0x0 ;  /* 0x00000000ff0a7424 */ /* 0x000fe200078e00ff */
[----:B------:R-:W-:Y:S01]  /*0820*/  MOV R6, RZ ;  /* 0x000000ff00067202 */ /* 0x000fe20000000f00 */
[----:B------:R-:W-:-:S03]  /*0830*/  IMAD.MOV.U32 R11, RZ, RZ, 0x3fd80000 ;  /* 0x3fd80000ff0b7424 */ /* 0x000fc600078e00ff */
[----:B------:R-:W0:Y:S02]  /*0840*/  MUFU.RSQ64H R7, R5 ;  /* 0x0000000500077308 */ /* 0x000e240000001c00 */
[----:B0-----:R-:W-:-:S08]  /*0850*/  DMUL R8, R6, R6 ;  /* 0x0000000606087228 */ /* 0x001fd00000000000 */
[----:B------:R-:W-:-:S08]  /*0860*/  DFMA R8, R4, -R8, 1 ;  /* 0x3ff000000408742b */ /* 0x000fd00000000808 */
[----:B------:R-:W-:Y:S02]  /*0870*/  DFMA R10, R8, R10, 0.5 ;  /* 0x3fe00000080a742b */ /* 0x000fe4000000000a */
[----:B------:R-:W-:-:S08]  /*0880*/  DMUL R8, R6, R8 ;  /* 0x0000000806087228 */ /* 0x000fd00000000000 */
[----:B------:R-:W-:-:S08]  /*0890*/  DFMA R8, R10, R8, R6 ;  /* 0x000000080a08722b */ /* 0x000fd00000000006 */
[----:B------:R-:W-:Y:S02]  /*08a0*/  DMUL R6, R4, R8 ;  /* 0x0000000804067228 */ /* 0x000fe40000000000 */
[----:B------:R-:W-:-:S06]  /*08b0*/  VIADD R9, R9, 0xfff00000 ;  /* 0xfff0000009097836 */ /* 0x000fcc0000000000 */
[----:B------:R-:W-:-:S08]  /*08c0*/  DFMA R10, R6, -R6, R4 ;  /* 0x80000006060a722b */ /* 0x000fd00000000004 */
[----:B------:R-:W-:-:S10]  /*08d0*/  DFMA R4, R8, R10, R6 ;  /* 0x0000000a0804722b */ /* 0x000fd40000000006 */
[----:B------:R-:W-:Y:S01]  /*08e0*/  IADD3 R5, PT, PT, R5, -0x3500000, RZ ;  /* 0xfcb0000005057810 */ /* 0x000fe20007ffe0ff */
[----:B------:R-:W-:Y:S06]  /*08f0*/  BRA `(.L_x_18) ;  /* 0x0000000000047947 */ /* 0x000fec0003800000 */
.L_x_19:
[----:B------:R-:W-:-:S11]  /*0900*/  DADD R4, R6, R6 ;  /* 0x0000000006047229 */ /* 0x000fd60000000006 */
.L_x_18:
[----:B------:R-:W-:Y:S05]  /*0910*/  BSYNC.RECONVERGENT B1 ;  /* 0x0000000000017941 */ /* 0x000fea0003800200 */
.L_x_16:
[----:B------:R-:W-:Y:S02]  /*0920*/  IMAD.MOV.U32 R8, RZ, RZ, R4 ;  /* 0x000000ffff087224 */ /* 0x000fe400078e0004 */
[----:B------:R-:W-:Y:S01]  /*0930*/  IMAD.MOV.U32 R9, RZ, RZ, R5 ;  /* 0x000000ffff097224 */ /* 0x000fe200078e0005 */
[----:B------:R-:W-:Y:S01]  /*0940*/  MOV R5, 0x0 ;  /* 0x0000000000057802 */ /* 0x000fe20000000f00 */
[----:B------:R-:W-:-:S04]  /*0950*/  IMAD.MOV.U32 R4, RZ, RZ, R0 ;  /* 0x000000ffff047224 */ /* 0x000fc800078e0000 */
[----:B------:R-:W-:Y:S05]  /*0960*/  RET.REL.NODEC R4 `(_Z18forwardGravitationPfS_) ;  /* 0xfffffff404a47950 */ /* 0x000fea0003c3ffff */
        .weak           $__internal_1_$__cuda_sm20_sqrt_rn_f32_slowpath
        .type           $__internal_1_$__cuda_sm20_sqrt_rn_f32_slowpath,@function
        .size           $__internal_1_$__cuda_sm20_sqrt_rn_f32_slowpath,($__internal_2_$__cuda_sm3x_div_rn_noftz_f32_slowpath - $__internal_1_$__cuda_sm20_sqrt_rn_f32_slowpath)
$__internal_1_$__cuda_sm20_sqrt_rn_f32_slowpath:
[----:B------:R-:W-:-:S13]  /*0970*/  LOP3.LUT P0, RZ, R0, 0x7fffffff, RZ, 0xc0, !PT ;  /* 0x7fffffff00ff7812 */ /* 0x000fda000780c0ff */
[----:B------:R-:W-:Y:S01]  /*0980*/  @!P0 IMAD.MOV.U32 R3, RZ, RZ, R0 ;  /* 0x000000ffff038224 */ /* 0x000fe200078e0000 */
[----:B------:R-:W-:Y:S06]  /*0990*/  @!P0 BRA `(.L_x_20) ;  /* 0x0000000000408947 */ /* 0x000fec0003800000 */
[----:B------:R-:W-:-:S13]  /*09a0*/  FSETP.GEU.FTZ.AND P0, PT, R0, RZ, PT ;  /* 0x000000ff0000720b */ /* 0x000fda0003f1e000 */
[----:B------:R-:W-:Y:S01]  /*09b0*/  @!P0 IMAD.MOV.U32 R3, RZ, RZ, 0x7fffffff ;  /* 0x7fffffffff038424 */ /* 0x000fe200078e00ff */
[----:B------:R-:W-:Y:S06]  /*09c0*/  @!P0 BRA `(.L_x_20) ;  /* 0x0000000000348947 */ /* 0x000fec0003800000 */
[----:B------:R-:W-:-:S13]  /*09d0*/  FSETP.GTU.FTZ.AND P0, PT, |R0|, +INF , PT ;  /* 0x7f8000000000780b */ /* 0x000fda0003f1c200 */
[----:B------:R-:W-:Y:S01]  /*09e0*/  @P0 FADD.FTZ R3, R0, 1 ;  /* 0x3f80000000030421 */ /* 0x000fe20000010000 */
[----:B------:R-:W-:Y:S06]  /*09f0*/  @P0 BRA `(.L_x_20) ;  /* 0x0000000000280947 */ /* 0x000fec0003800000 */
[----:B------:R-:W-:-:S13]  /*0a00*/  FSETP.NEU.FTZ.AND P0, PT, |R0|, +INF , PT ;  /* 0x7f8000000000780b */ /* 0x000fda0003f1d200 */
[----:B------:R-:W-:-:S04]  /*0a10*/  @P0 FFMA R4, R0, 1.84467440737095516160e+19, RZ ;  /* 0x5f80000000040823 */ /* 0x000fc800000000ff */
[----:B------:R-:W0:Y:S02]  /*0a20*/  @P0 MUFU.RSQ R3, R4 ;  /* 0x0000000400030308 */ /* 0x000e240000001400 */
[----:B0-----:R-:W-:Y:S01]  /*0a30*/  @P0 FMUL.FTZ R5, R4, R3 ;  /* 0x0000000304050220 */ /* 0x001fe20000410000 */
[----:B------:R-:W-:Y:S01]  /*0a40*/  @P0 FMUL.FTZ R7, R3, 0.5 ;  /* 0x3f00000003070820 */ /* 0x000fe20000410000 */
[----:B------:R-:W-:Y:S02]  /*0a50*/  @!P0 IMAD.MOV.U32 R3, RZ, RZ, R0 ;  /* 0x000000ffff038224 */ /* 0x000fe400078e0000 */
[----:B------:R-:W-:-:S04]  /*0a60*/  @P0 FADD.FTZ R6, -R5, -RZ ;  /* 0x800000ff05060221 */ /* 0x000fc80000010100 */
[----:B------:R-:W-:-:S04]  /*0a70*/  @P0 FFMA R6, R5, R6, R4 ;  /* 0x0000000605060223 */ /* 0x000fc80000000004 */
[----:B------:R-:W-:-:S04]  /*0a80*/  @P0 FFMA R6, R6, R7, R5 ;  /* 0x0000000706060223 */ /* 0x000fc80000000005 */
[----:B------:R-:W-:-:S07]  /*0a90*/  @P0 FMUL.FTZ R3, R6, 2.3283064365386962891e-10 ;  /* 0x2f80000006030820 */ /* 0x000fce0000410000 */
.L_x_20:
[----:B------:R-:W-:Y:S01]  /*0aa0*/  MOV R4, R8 ;  /* 0x0000000800047202 */ /* 0x000fe20000000f00 */
[----:B------:R-:W-:-:S04]  /*0ab0*/  IMAD.MOV.U32 R5, RZ, RZ, 0x0 ;  /* 0x00000000ff057424 */ /* 0x000fc800078e00ff */
[----:B------:R-:W-:Y:S05]  /*0ac0*/  RET.REL.NODEC R4 `(_Z18forwardGravitationPfS_) ;  /* 0xfffffff4044c7950 */ /* 0x000fea0003c3ffff */
        .weak           $__internal_2_$__cuda_sm3x_div_rn_noftz_f32_slowpath
        .type           $__internal_2_$__cuda_sm3x_div_rn_noftz_f32_slowpath,@function
        .size           $__internal_2_$__cuda_sm3x_div_rn_noftz_f32_slowpath,($_Z18forwardGravitationPfS_$__internal_accurate_pow - $__internal_2_$__cuda_sm3x_div_rn_noftz_f32_slowpath)
$__internal_2_$__cuda_sm3x_div_rn_noftz_f32_slowpath:
[----:B------:R-:W-:Y:S01]  /*0ad0*/  SHF.R.U32.HI R0, RZ, 0x17, R6 ;  /* 0x00000017ff007819 */ /* 0x000fe20000011606 */
[----:B------:R-:W-:Y:S04]  /*0ae0*/  BSSY.RECONVERGENT B0, `(.L_x_21) ;  /* 0x000005c000007945 */ /* 0x000fe80003800200 */
[----:B------:R-:W-:Y:S01]  /*0af0*/  BSSY.RELIABLE B2, `(.L_x_22) ;  /* 0x000001a000027945 */ /* 0x000fe20003800100 */
[----:B------:R-:W-:-:S05]  /*0b00*/  LOP3.LUT R10, R0, 0xff, RZ, 0xc0, !PT ;  /* 0x000000ff000a7812 */ /* 0x000fca00078ec0ff */
[----:B------:R-:W-:-:S05]  /*0b10*/  VIADD R8, R10, 0xffffffff ;  /* 0xffffffff0a087836 */ /* 0x000fca0000000000 */
[----:B------:R-:W-:-:S13]  /*0b20*/  ISETP.GT.U32.AND P0, PT, R8, 0xfd, PT ;  /* 0x000000fd0800780c */ /* 0x000fda0003f04070 */
[----:B------:R-:W-:Y:S01]  /*0b30*/  @!P0 IMAD.MOV.U32 R7, RZ, RZ, RZ ;  /* 0x000000ffff078224 */ /* 0x000fe200078e00ff */
[----:B------:R-:W-:Y:S06]  /*0b40*/  @!P0 BRA `(.L_x_23) ;  /* 0x0000000000508947 */ /* 0x000fec0003800000 */
[----:B------:R-:W-:Y:S02]  /*0b50*/  FSETP.GTU.FTZ.AND P0, PT, |R6|, +INF , PT ;  /* 0x7f8000000600780b */ /* 0x000fe40003f1c200 */
[----:B------:R-:W-:-:S11]  /*0b60*/  MOV R0, R6 ;  /* 0x0000000600007202 */ /* 0x000fd60000000f00 */
[----:B------:R-:W-:Y:S05]  /*0b70*/  @P0 BREAK.RELIABLE B2 ;  /* 0x0000000000020942 */ /* 0x000fea0003800100 */
[----:B------:R-:W-:Y:S05]  /*0b80*/  @P0 BRA `(.L_x_24) ;  /* 0x0000000400400947 */ /* 0x000fea0003800000 */
[----:B------:R-:W-:-:S05]  /*0b90*/  IMAD.MOV.U32 R5, RZ, RZ, 0x41200000 ;  /* 0x41200000ff057424 */ /* 0x000fca00078e00ff */
[----:B------:R-:W-:-:S13]  /*0ba0*/  LOP3.LUT P0, RZ, R6, 0x7fffffff, R5, 0xc8, !PT ;  /* 0x7fffffff06ff7812 */ /* 0x000fda000780c805 */
[----:B------:R-:W-:Y:S05]  /*0bb0*/  @!P0 BREAK.RELIABLE B2 ;  /* 0x0000000000028942 */ /* 0x000fea0003800100 */
[----:B------:R-:W-:Y:S05]  /*0bc0*/  @!P0 BRA `(.L_x_25) ;  /* 0x0000000400288947 */ /* 0x000fea0003800000 */
[----:B------:R-:W-:Y:S02]  /*0bd0*/  FSETP.NEU.FTZ.AND P0, PT, |R0|, +INF , PT ;  /* 0x7f8000000000780b */ /* 0x000fe40003f1d200 */
[----:B------:R-:W-:-:S04]  /*0be0*/  LOP3.LUT P1, RZ, R5, 0x7fffffff, RZ, 0xc0, !PT ;  /* 0x7fffffff05ff7812 */ /* 0x000fc8000782c0ff */
[----:B------:R-:W-:-:S13]  /*0bf0*/  PLOP3.LUT P0, PT, P0, P1, PT, 0x2f, 0xf2 ;  /* 0x0000000000f2781c */ /* 0x000fda0000702577 */
[----:B------:R-:W-:Y:S05]  /*0c00*/  @P0 BREAK.RELIABLE B2 ;  /* 0x0000000000020942 */ /* 0x000fea0003800100 */
[----:B------:R-:W-:Y:S05]  /*0c10*/  @P0 BRA `(.L_x_26) ;  /* 0x00000004000c0947 */ /* 0x000fea0003800000 */
[----:B------:R-:W-:-:S13]  /*0c20*/  LOP3.LUT P0, RZ, R6, 0x7fffffff, RZ, 0xc0, !PT ;  /* 0x7fffffff06ff7812 */ /* 0x000fda000780c0ff */
[----:B------:R-:W-:Y:S05]  /*0c30*/  @!P0 BREAK.RELIABLE B2 ;  /* 0x0000000000028942 */ /* 0x000fea0003800100 */
[----:B------:R-:W-:Y:S05]  /*0c40*/  @!P0 BRA `(.L_x_27) ;  /* 0x0000000000f48947 */ /* 0x000fea0003800000 */
[----:B------:R-:W-:Y:S01]  /*0c50*/  ISETP.GE.AND P0, PT, R8, RZ, PT ;  /* 0x000000ff0800720c */ /* 0x000fe20003f06270 */
[----:B------:R-:W-:-:S12]  /*0c60*/  IMAD.MOV.U32 R7, RZ, RZ, RZ ;  /* 0x000000ffff077224 */ /* 0x000fd800078e00ff */
[----:B------:R-:W-:Y:S01]  /*0c70*/  @!P0 FFMA R6, R0, 1.84467440737095516160e+19, RZ ;  /* 0x5f80000000068823 */ /* 0x000fe200000000ff */
[----:B------:R-:W-:-:S07]  /*0c80*/  @!P0 VIADD R7, R7, 0x40 ;  /* 0x0000004007078836 */ /* 0x000fce0000000000 */
.L_x_23:
[----:B------:R-:W-:Y:S05]  /*0c90*/  BSYNC.RELIABLE B2 ;  /* 0x0000000000027941 */ /* 0x000fea0003800100 */
.L_x_22:
[----:B------:R-:W-:Y:S01]  /*0ca0*/  LEA R5, R10, 0xc0800000, 0x17 ;  /* 0xc08000000a057811 */ /* 0x000fe200078eb8ff */
[----:B------:R-:W-:Y:S01]  /*0cb0*/  UMOV UR4, 0x41200000 ;  /* 0x4120000000047882 */ /* 0x000fe20000000000 */
[----:B------:R-:W-:Y:S01]  /*0cc0*/  IADD3 R7, PT, PT, R7, 0x82, -R10 ;  /* 0x0000008207077810 */ /* 0x000fe20007ffe80a */
[----:B------:R-:W-:Y:S01]  /*0cd0*/  UIADD3 UR4, UPT, UPT, UR4, -0x1800000, URZ ;  /* 0xfe80000004047890 */ /* 0x000fe2000fffe0ff */
[----:B------:R-:W-:Y:S01]  /*0ce0*/  IADD3 R6, PT, PT, -R5, R6, RZ ;  /* 0x0000000605067210 */ /* 0x000fe20007ffe1ff */
[----:B------:R-:W-:Y:S03]  /*0cf0*/  BSSY.RECONVERGENT B2, `(.L_x_28) ;  /* 0x0000031000027945 */ /* 0x000fe60003800200 */
[----:B------:R-:W0:Y:S01]  /*0d00*/  MUFU.RCP R0, R6 ;  /* 0x0000000600007308 */ /* 0x000e220000001000 */
[----:B------:R-:W-:-:S04]  /*0d10*/  FADD.FTZ R5, -R6, -RZ ;  /* 0x800000ff06057221 */ /* 0x000fc80000010100 */
[----:B0-----:R-:W-:-:S04]  /*0d20*/  FFMA R9, R0, R5, 1 ;  /* 0x3f80000000097423 */ /* 0x001fc80000000005 */
[----:B------:R-:W-:-:S04]  /*0d30*/  FFMA R0, R0, R9, R0 ;  /* 0x0000000900007223 */ /* 0x000fc80000000000 */
[----:B------:R-:W-:-:S04]  /*0d40*/  FFMA R8, R0, UR4, RZ ;  /* 0x0000000400087c23 */ /* 0x000fc800080000ff */
[----:B------:R-:W-:-:S04]  /*0d50*/  FFMA R9, R5, R8, UR4 ;  /* 0x0000000405097e23 */ /* 0x000fc80008000008 */
[----:B------:R-:W-:-:S04]  /*0d60*/  FFMA R9, R0, R9, R8 ;  /* 0x0000000900097223 */ /* 0x000fc80000000008 */
[----:B------:R-:W-:-:S04]  /*0d70*/  FFMA R12, R5, R9, UR4 ;  /* 0x00000004050c7e23 */ /* 0x000fc80008000009 */
[----:B------:R-:W-:-:S05]  /*0d80*/  FFMA R5, R0, R12, R9 ;  /* 0x0000000c00057223 */ /* 0x000fca0000000009 */
[----:B------:R-:W-:-:S04]  /*0d90*/  SHF.R.U32.HI R6, RZ, 0x17, R5 ;  /* 0x00000017ff067819 */ /* 0x000fc80000011605 */
[----:B------:R-:W-:-:S05]  /*0da0*/  LOP3.LUT R6, R6, 0xff, RZ, 0xc0, !PT ;  /* 0x000000ff06067812 */ /* 0x000fca00078ec0ff */
[----:B------:R-:W-:-:S04]  /*0db0*/  IMAD.IADD R10, R6, 0x1, R7 ;  /* 0x00000001060a7824 */ /* 0x000fc800078e0207 */
[----:B------:R-:W-:-:S05]  /*0dc0*/  VIADD R6, R10, 0xffffffff ;  /* 0xffffffff0a067836 */ /* 0x000fca0000000000 */
[----:B------:R-:W-:-:S13]  /*0dd0*/  ISETP.GE.U32.AND P0, PT, R6, 0xfe, PT ;  /* 0x000000fe0600780c */ /* 0x000fda0003f06070 */
[----:B------:R-:W-:Y:S05]  /*0de0*/  @!P0 BRA `(.L_x_29) ;  /* 0x0000000000808947 */ /* 0x000fea0003800000 */
[----:B------:R-:W-:-:S13]  /*0df0*/  ISETP.GT.AND P0, PT, R10, 0xfe, PT ;  /* 0x000000fe0a00780c */ /* 0x000fda0003f04270 */
[----:B------:R-:W-:Y:S05]  /*0e00*/  @P0 BRA `(.L_x_30) ;  /* 0x00000000006c0947 */ /* 0x000fea0003800000 */
[----:B------:R-:W-:-:S13]  /*0e10*/  ISETP.GE.AND P0, PT, R10, 0x1, PT ;  /* 0x000000010a00780c */ /* 0x000fda0003f06270 */
[----:B------:R-:W-:Y:S05]  /*0e20*/  @P0 BRA `(.L_x_31) ;  /* 0x0000000000740947 */ /* 0x000fea0003800000 */
[----:B------:R-:W-:Y:S02]  /*0e30*/  ISETP.GE.AND P0, PT, R10, -0x18, PT ;  /* 0xffffffe80a00780c */ /* 0x000fe40003f06270 */
[----:B------:R-:W-:-:S11]  /*0e40*/  LOP3.LUT R5, R5, 0x80000000, RZ, 0xc0, !PT ;  /* 0x8000000005057812 */ /* 0x000fd600078ec0ff */
[----:B------:R-:W-:Y:S05]  /*0e50*/  @!P0 BRA `(.L_x_31) ;  /* 0x0000000000688947 */ /* 0x000fea0003800000 */
[CCC-:B------:R-:W-:Y:S01]  /*0e60*/  FFMA.RZ R6, R0.reuse, R12.reuse, R9.reuse ;  /* 0x0000000c00067223 */ /* 0x1c0fe2000000c009 */
[-CC-:B------:R-:W-:Y:S01]  /*0e70*/  FFMA.RM R7, R0, R12.reuse, R9.reuse ;  /* 0x0000000c00077223 */ /* 0x180fe20000004009 */
[C---:B------:R-:W-:Y:S02]  /*0e80*/  ISETP.NE.AND P2, PT, R10.reuse, RZ, PT ;  /* 0x000000ff0a00720c */ /* 0x040fe40003f45270 */
[----:B------:R-:W-:Y:S02]  /*0e90*/  ISETP.NE.AND P1, PT, R10, RZ, PT ;  /* 0x000000ff0a00720c */ /* 0x000fe40003f25270 */
[----:B------:R-:W-:Y:S01]  /*0ea0*/  LOP3.LUT R8, R6, 0x7fffff, RZ, 0xc0, !PT ;  /* 0x007fffff06087812 */ /* 0x000fe200078ec0ff */
[----:B------:R-:W-:Y:S01]  /*0eb0*/  FFMA.RP R6, R0, R12, R9 ;  /* 0x0000000c00067223 */ /* 0x000fe20000008009 */
[C---:B------:R-:W-:Y:S01]  /*0ec0*/  VIADD R9, R10.reuse, 0x20 ;  /* 0x000000200a097836 */ /* 0x040fe20000000000 */
[----:B------:R-:W-:Y:S02]  /*0ed0*/  IADD3 R0, PT, PT, -R10, RZ, RZ ;  /* 0x000000ff0a007210 */ /* 0x000fe40007ffe1ff */
[----:B------:R-:W-:-:S02]  /*0ee0*/  LOP3.LUT R8, R8, 0x800000, RZ, 0xfc, !PT ;  /* 0x0080000008087812 */ /* 0x000fc400078efcff */
[----:B------:R-:W-:Y:S02]  /*0ef0*/  FSETP.NEU.FTZ.AND P0, PT, R6, R7, PT ;  /* 0x000000070600720b */ /* 0x000fe40003f1d000 */
[----:B------:R-:W-:Y:S02]  /*0f00*/  SHF.L.U32 R9, R8, R9, RZ ;  /* 0x0000000908097219 */ /* 0x000fe400000006ff */
[----:B------:R-:W-:Y:S02]  /*0f10*/  SEL R7, R0, RZ, P2 ;  /* 0x000000ff00077207 */ /* 0x000fe40001000000 */
[----:B------:R-:W-:Y:S02]  /*0f20*/  ISETP.NE.AND P1, PT, R9, RZ, P1 ;  /* 0x000000ff0900720c */ /* 0x000fe40000f25270 */
[----:B------:R-:W-:Y:S02]  /*0f30*/  SHF.R.U32.HI R7, RZ, R7, R8 ;  /* 0x00000007ff077219 */ /* 0x000fe40000011608 */
[----:B------:R-:W-:-:S02]  /*0f40*/  PLOP3.LUT P0, PT, P0, P1, PT, 0xf8, 0x8f ;  /* 0x00000000008f781c */ /* 0x000fc40000703f70 */
[----:B------:R-:W-:Y:S02]  /*0f50*/  SHF.R.U32.HI R9, RZ, 0x1, R7 ;  /* 0x00000001ff097819 */ /* 0x000fe40000011607 */
[----:B------:R-:W-:-:S04]  /*0f60*/  SEL R0, RZ, 0x1, !P0 ;  /* 0x00000001ff007807 */ /* 0x000fc80004000000 */
[----:B------:R-:W-:-:S04]  /*0f70*/  LOP3.LUT R0, R0, 0x1, R9, 0xf8, !PT ;  /* 0x0000000100007812 */ /* 0x000fc800078ef809 */
[----:B------:R-:W-:-:S05]  /*0f80*/  LOP3.LUT R0, R0, R7, RZ, 0xc0, !PT ;  /* 0x0000000700007212 */ /* 0x000fca00078ec0ff */
[----:B------:R-:W-:-:S05]  /*0f90*/  IMAD.IADD R0, R9, 0x1, R0 ;  /* 0x0000000109007824 */ /* 0x000fca00078e0200 */
[----:B------:R-:W-:Y:S01]  /*0fa0*/  LOP3.LUT R5, R0, R5, RZ, 0xfc, !PT ;  /* 0x0000000500057212 */ /* 0x000fe200078efcff */
[----:B------:R-:W-:Y:S06]  /*0fb0*/  BRA `(.L_x_31) ;  /* 0x0000000000107947 */ /* 0x000fec0003800000 */
.L_x_30:
[----:B------:R-:W-:-:S04]  /*0fc0*/  LOP3.LUT R5, R5, 0x80000000, RZ, 0xc0, !PT ;  /* 0x8000000005057812 */ /* 0x000fc800078ec0ff */
[----:B------:R-:W-:Y:S01]  /*0fd0*/  LOP3.LUT R5, R5, 0x7f800000, RZ, 0xfc, !PT ;  /* 0x7f80000005057812 */ /* 0x000fe200078efcff */
[----:B------:R-:W-:Y:S06]  /*0fe0*/  BRA `(.L_x_31) ;  /* 0x0000000000047947 */ /* 0x000fec0003800000 */
.L_x_29:
[----:B------:R-:W-:-:S07]  /*0ff0*/  IMAD R5, R7, 0x800000, R5 ;  /* 0x0080000007057824 */ /* 0x000fce00078e0205 */
.L_x_31:
[----:B------:R-:W-:Y:S05]  /*1000*/  BSYNC.RECONVERGENT B2 ;  /* 0x0000000000027941 */ /* 0x000fea0003800200 */
.L_x_28:
[----:B------:R-:W-:Y:S05]  /*1010*/  BRA `(.L_x_32) ;  /* 0x0000000000207947 */ /* 0x000fea0003800000 */
.L_x_27:
[----:B------:R-:W-:-:S04]  /*1020*/  LOP3.LUT R5, R6, 0x80000000, R5, 0x48, !PT ;  /* 0x8000000006057812 */ /* 0x000fc800078e4805 */
[----:B------:R-:W-:Y:S01]  /*1030*/  LOP3.LUT R5, R5, 0x7f800000, RZ, 0xfc, !PT ;  /* 0x7f80000005057812 */ /* 0x000fe200078efcff */
[----:B------:R-:W-:Y:S06]  /*1040*/  BRA `(.L_x_32) ;  /* 0x0000000000147947 */ /* 0x000fec0003800000 */
.L_x_26:
[----:B------:R-:W-:Y:S01]  /*1050*/  LOP3.LUT R5, R6, 0x80000000, R5, 0x48, !PT ;  /* 0x8000000006057812 */ /* 0x000fe200078e4805 */
[----:B------:R-:W-:Y:S06]  /*1060*/  BRA `(.L_x_32) ;  /* 0x00000000000c7947 */ /* 0x000fec0003800000 */
.L_x_25:
[----:B------:R-:W0:Y:S01]  /*1070*/  MUFU.RSQ R5, -QNAN ;  /* 0xffc0000000057908 */ /* 0x000e220000001400 */
[----:B------:R-:W-:Y:S05]  /*1080*/  BRA `(.L_x_32) ;  /* 0x0000000000047947 */ /* 0x000fea0003800000 */
.L_x_24:
[----:B------:R-:W-:-:S07]  /*1090*/  FADD.FTZ R5, R0, 10 ;  /* 0x4120000000057421 */ /* 0x000fce0000010000 */
.L_x_32:
[----:B------:R-:W-:Y:S05]  /*10a0*/  BSYNC.RECONVERGENT B0 ;  /* 0x0000000000007941 */ /* 0x000fea0003800200 */
.L_x_21:
[----:B0-----:R-:W-:Y:S02]  /*10b0*/  IMAD.MOV.U32 R0, RZ, RZ, R5 ;  /* 0x000000ffff007224 */ /* 0x001fe400078e0005 */
[----:B------:R-:W-:-:S04]  /*10c0*/  HFMA2 R5, -RZ, RZ, 0, 0 ;  /* 0x00000000ff057431 */ /* 0x000fc800000001ff */
[----:B------:R-:W-:Y:S05]  /*10d0*/  RET.REL.NODEC R4 `(_Z18forwardGravitationPfS_) ;  /* 0xffffffec04c87950 */ /* 0x000fea0003c3ffff */
        .type           $_Z18forwardGravitationPfS_$__internal_accurate_pow,@function
        .size           $_Z18forwardGravitationPfS_$__internal_accurate_pow,(.L_x_38 - $_Z18forwardGravitationPfS_$__internal_accurate_pow)
$_Z18forwardGravitationPfS_$__internal_accurate_pow:
[----:B------:R-:W-:Y:S01]  /*10e0*/  DADD R6, -RZ, |R4| ;  /* 0x00000000ff067229 */ /* 0x000fe20000000504 */
[----:B------:R-:W-:Y:S01]  /*10f0*/  IMAD.MOV.U32 R14, RZ, RZ, RZ ;  /* 0x000000ffff0e7224 */ /* 0x000fe200078e00ff */
[----:B------:R-:W-:Y:S01]  /*1100*/  MOV R18, 0x41ad3b5a ;  /* 0x41ad3b5a00127802 */ /* 0x000fe20000000f00 */
[----:B------:R-:W-:Y:S01]  /*1110*/  IMAD.MOV.U32 R19, RZ, RZ, 0x3ed0f5d2 ;  /* 0x3ed0f5d2ff137424 */ /* 0x000fe200078e00ff */
[----:B------:R-:W-:Y:S01]  /*1120*/  UMOV UR4, 0x7d2cafe2 ;  /* 0x7d2cafe200047882 */ /* 0x000fe20000000000 */
[----:B------:R-:W-:Y:S01]  /*1130*/  UMOV UR5, 0x3eb0f5ff ;  /* 0x3eb0f5ff00057882 */ /* 0x000fe20000000000 */
[----:B------:R-:W-:Y:S01]  /*1140*/  UMOV UR8, 0x3b39803f ;  /* 0x3b39803f00087882 */ /* 0x000fe20000000000 */
[----:B------:R-:W-:-:S03]  /*1150*/  UMOV UR9, 0x3c7abc9e ;  /* 0x3c7abc9e00097882 */ /* 0x000fc60000000000 */
[----:B------:R-:W-:Y:S01]  /*1160*/  ISETP.GT.U32.AND P0, PT, R7, 0xfffff, PT ;  /* 0x000fffff0700780c */ /* 0x000fe20003f04070 */
[----:B------:R-:W-:-:S12]  /*1170*/  IMAD.MOV.U32 R10, RZ, RZ, R7 ;  /* 0x000000ffff0a7224 */ /* 0x000fd800078e0007 */
[----:B------:R-:W-:-:S10]  /*1180*/  @!P0 DMUL R8, R6, 1.80143985094819840000e+16 ;  /* 0x4350000006088828 */ /* 0x000fd40000000000 */
[----:B------:R-:W-:Y:S02]  /*1190*/  @!P0 IMAD.MOV.U32 R10, RZ, RZ, R9 ;  /* 0x000000ffff0a8224 */ /* 0x000fe400078e0009 */
[----:B------:R-:W-:-:S03]  /*11a0*/  @!P0 IMAD.MOV.U32 R6, RZ, RZ, R8 ;  /* 0x000000ffff068224 */ /* 0x000fc600078e0008 */
[----:B------:R-:W-:Y:S02]  /*11b0*/  LOP3.LUT R10, R10, 0x800fffff, RZ, 0xc0, !PT ;  /* 0x800fffff0a0a7812 */ /* 0x000fe400078ec0ff */
[----:B------:R-:W-:Y:S02]  /*11c0*/  MOV R12, R6 ;  /* 0x00000006000c7202 */ /* 0x000fe40000000f00 */
[----:B------:R-:W-:Y:S02]  /*11d0*/  LOP3.LUT R13, R10, 0x3ff00000, RZ, 0xfc, !PT ;  /* 0x3ff000000a0d7812 */ /* 0x000fe400078efcff */
[----:B------:R-:W-:Y:S02]  /*11e0*/  SHF.R.U32.HI R6, RZ, 0x14, R7 ;  /* 0x00000014ff067819 */ /* 0x000fe40000011607 */
[----:B------:R-:W-:Y:S02]  /*11f0*/  ISETP.GE.U32.AND P1, PT, R13, 0x3ff6a09f, PT ;  /* 0x3ff6a09f0d00780c */ /* 0x000fe40003f26070 */
[----:B------:R-:W-:Y:S01]  /*1200*/  @!P0 LEA.HI R6, R9, 0xffffffca, RZ, 0xc ;  /* 0xffffffca09068811 */ /* 0x000fe200078f60ff */
[----:B------:R-:W-:-:S03]  /*1210*/  IMAD.MOV.U32 R9, RZ, RZ, 0x43300000 ;  /* 0x43300000ff097424 */ /* 0x000fc600078e00ff */
[----:B------:R-:W-:-:S07]  /*1220*/  IADD3 R8, PT, PT, R6, -0x3ff, RZ ;  /* 0xfffffc0106087810 */ /* 0x000fce0007ffe0ff */
[----:B------:R-:W-:Y:S02]  /*1230*/  @P1 VIADD R11, R13, 0xfff00000 ;  /* 0xfff000000d0b1836 */ /* 0x000fe40000000000 */
[----:B------:R-:W-:Y:S02]  /*1240*/  @P1 VIADD R8, R6, 0xfffffc02 ;  /* 0xfffffc0206081836 */ /* 0x000fe40000000000 */
[----:B------:R-:W-:-:S03]  /*1250*/  @P1 IMAD.MOV.U32 R13, RZ, RZ, R11 ;  /* 0x000000ffff0d1224 */ /* 0x000fc600078e000b */
[----:B------:R-:W-:-:S03]  /*1260*/  LOP3.LUT R8, R8, 0x80000000, RZ, 0x3c, !PT ;  /* 0x8000000008087812 */ /* 0x000fc600078e3cff */
[C---:B------:R-:W-:Y:S02]  /*1270*/  DADD R16, R12.reuse, 1 ;  /* 0x3ff000000c107429 */ /* 0x040fe40000000000 */
[----:B------:R-:W-:-:S04]  /*1280*/  DADD R12, R12, -1 ;  /* 0xbff000000c0c7429 */ /* 0x000fc80000000000 */
[----:B------:R-:W0:Y:S02]  /*1290*/  MUFU.RCP64H R15, R17 ;  /* 0x00000011000f7308 */ /* 0x000e240000001800 */
[----:B0-----:R-:W-:-:S08]  /*12a0*/  DFMA R10, -R16, R14, 1 ;  /* 0x3ff00000100a742b */ /* 0x001fd0000000010e */
[----:B------:R-:W-:-:S08]  /*12b0*/  DFMA R10, R10, R10, R10 ;  /* 0x0000000a0a0a722b */ /* 0x000fd0000000000a */
[----:B------:R-:W-:-:S08]  /*12c0*/  DFMA R14, R14, R10, R14 ;  /* 0x0000000a0e0e722b */ /* 0x000fd0000000000e */
[----:B------:R-:W-:-:S08]  /*12d0*/  DMUL R10, R12, R14 ;  /* 0x0000000e0c0a7228 */ /* 0x000fd00000000000 */
[----:B------:R-:W-:-:S08]  /*12e0*/  DFMA R10, R12, R14, R10 ;  /* 0x0000000e0c0a722b */ /* 0x000fd0000000000a */
[----:B------:R-:W-:-:S08]  /*12f0*/  DMUL R22, R10, R10 ;  /* 0x0000000a0a167228 */ /* 0x000fd00000000000 */
[----:B------:R-:W-:Y:S01]  /*1300*/  DFMA R16, R22, UR4, R18 ;  /* 0x0000000416107c2b */ /* 0x000fe20008000012 */
[----:B------:R-:W-:Y:S01]  /*1310*/  UMOV UR4, 0x75488a3f ;  /* 0x75488a3f00047882 */ /* 0x000fe20000000000 */
[----:B------:R-:W-:-:S06]  /*1320*/  UMOV UR5, 0x3ef3b20a ;  /* 0x3ef3b20a00057882 */ /* 0x000fcc0000000000 */
[----:B------:R-:W-:Y:S01]  /*1330*/  DFMA R16, R22, R16, UR4 ;  /* 0x0000000416107e2b */ /* 0x000fe20008000010 */
[----:B------:R-:W-:Y:S01]  /*1340*/  UMOV UR4, 0xe4faecd5 ;  /* 0xe4faecd500047882 */ /* 0x000fe20000000000 */
[----:B------:R-:W-:-:S06]  /*1350*/  UMOV UR5, 0x3f1745cd ;  /* 0x3f1745cd00057882 */ /* 0x000fcc0000000000 */
[----:B------:R-:W-:Y:S01]  /*1360*/  DFMA R16, R22, R16, UR4 ;  /* 0x0000000416107e2b */ /* 0x000fe20008000010 */
[----:B------:R-:W-:Y:S01]  /*1370*/  UMOV UR4, 0x258a578b ;  /* 0x258a578b00047882 */ /* 0x000fe20000000000 */
[----:B------:R-:W-:-:S06]  /*1380*/  UMOV UR5, 0x3f3c71c7 ;  /* 0x3f3c71c700057882 */ /* 0x000fcc0000000000 */
[----:B------:R-:W-:Y:S01]  /*1390*/  DFMA R18, R22, R16, UR4 ;  /* 0x0000000416127e2b */ /* 0x000fe20008000010 */
[----:B------:R-:W-:Y:S01]  /*13a0*/  UMOV UR4, 0x9242b910 ;  /* 0x9242b91000047882 */ /* 0x000fe20000000000 */
[----:B------:R-:W-:Y:S01]  /*13b0*/  UMOV UR5, 0x3f624924 ;  /* 0x3f62492400057882 */ /* 0x000fe20000000000 */
[----:B------:R-:W-:-:S05]  /*13c0*/  DADD R16, R12, -R10 ;  /* 0x000000000c107229 */ /* 0x000fca000000080a */
[----:B------:R-:W-:Y:S01]  /*13d0*/  DFMA R18, R22, R18, UR4 ;  /* 0x0000000416127e2b */ /* 0x000fe20008000012 */
[----:B------:R-:W-:Y:S01]  /*13e0*/  UMOV UR4, 0x99999dfb ;  /* 0x99999dfb00047882 */ /* 0x000fe20000000000 */
[----:B------:R-:W-:Y:S01]  /*13f0*/  UMOV UR5, 0x3f899999 ;  /* 0x3f89999900057882 */ /* 0x000fe20000000000 */
[----:B------:R-:W-:-:S05]  /*1400*/  DADD R16, R16, R16 ;  /* 0x0000000010107229 */ /* 0x000fca0000000010 */
[----:B------:R-:W-:Y:S01]  /*1410*/  DFMA R18, R22, R18, UR4 ;  /* 0x0000000416127e2b */ /* 0x000fe20008000012 */
[----:B------:R-:W-:Y:S01]  /*1420*/  UMOV UR4, 0x55555555 ;  /* 0x5555555500047882 */ /* 0x000fe20000000000 */
[----:B------:R-:W-:Y:S01]  /*1430*/  UMOV UR5, 0x3fb55555 ;  /* 0x3fb5555500057882 */ /* 0x000fe20000000000 */
[----:B------:R-:W-:-:S05]  /*1440*/  DFMA R16, R12, -R10, R16 ;  /* 0x8000000a0c10722b */ /* 0x000fca0000000010 */
[----:B------:R-:W-:-:S03]  /*1450*/  DFMA R12, R22, R18, UR4 ;  /* 0x00000004160c7e2b */ /* 0x000fc60008000012 */
[----:B------:R-:W-:Y:S02]  /*1460*/  DMUL R14, R14, R16 ;  /* 0x000000100e0e7228 */ /* 0x000fe40000000000 */
[----:B------:R-:W-:-:S03]  /*1470*/  DMUL R16, R10, R10 ;  /* 0x0000000a0a107228 */ /* 0x000fc60000000000 */
[----:B------:R-:W-:Y:S01]  /*1480*/  DADD R20, -R12, UR4 ;  /* 0x000000040c147e29 */ /* 0x000fe20008000100 */
[----:B------:R-:W-:Y:S01]  /*1490*/  UMOV UR4, 0xb9e7b0 ;  /* 0x00b9e7b000047882 */ /* 0x000fe20000000000 */
[----:B------:R-:W-:-:S03]  /*14a0*/  UMOV UR5, 0x3c46a4cb ;  /* 0x3c46a4cb00057882 */ /* 0x000fc60000000000 */
[----:B------:R-:W-:-:S03]  /*14b0*/  DMUL R24, R10, R16 ;  /* 0x000000100a187228 */ /* 0x000fc60000000000 */
[----:B------:R-:W-:Y:S02]  /*14c0*/  DFMA R18, R22, R18, R20 ;  /* 0x000000121612722b */ /* 0x000fe40000000014 */
[----:B------:R-:W-:Y:S01]  /*14d0*/  DFMA R20, R10, R10, -R16 ;  /* 0x0000000a0a14722b */ /* 0x000fe20000000810 */
[----:B------:R-:W-:Y:S02]  /*14e0*/  VIADD R23, R15, 0x100000 ;  /* 0x001000000f177836 */ /* 0x000fe40000000000 */
[----:B------:R-:W-:-:S06]  /*14f0*/  IMAD.MOV.U32 R22, RZ, RZ, R14 ;  /* 0x000000ffff167224 */ /* 0x000fcc00078e000e */
[----:B------:R-:W-:Y:S02]  /*1500*/  DFMA R20, R10, R22, R20 ;  /* 0x000000160a14722b */ /* 0x000fe40000000014 */
[----:B------:R-:W-:Y:S01]  /*1510*/  DADD R22, R18, -UR4 ;  /* 0x8000000412167e29 */ /* 0x000fe20008000000 */
[----:B------:R-:W-:Y:S01]  /*1520*/  UMOV UR4, 0x80000000 ;  /* 0x8000000000047882 */ /* 0x000fe20000000000 */
[----:B------:R-:W-:Y:S01]  /*1530*/  DFMA R18, R10, R16, -R24 ;  /* 0x000000100a12722b */ /* 0x000fe20000000818 */
[----:B------:R-:W-:Y:S02]  /*1540*/  UMOV UR5, 0x43300000 ;  /* 0x4330000000057882 */ /* 0x000fe40000000000 */
[----:B------:R-:W-:Y:S01]  /*1550*/  DADD R8, R8, -UR4 ;  /* 0x8000000408087e29 */ /* 0x000fe20008000000 */
[----:B------:R-:W-:Y:S01]  /*1560*/  UMOV UR4, 0xfefa39ef ;  /* 0xfefa39ef00047882 */ /* 0x000fe20000000000 */
[----:B------:R-:W-:-:S03]  /*1570*/  UMOV UR5, 0x3fe62e42 ;  /* 0x3fe62e4200057882 */ /* 0x000fc60000000000 */
[----:B------:R-:W-:Y:S02]  /*1580*/  DFMA R18, R14, R16, R18 ;  /* 0x000000100e12722b */ /* 0x000fe40000000012 */
[----:B------:R-:W-:-:S06]  /*1590*/  DADD R16, R12, R22 ;  /* 0x000000000c107229 */ /* 0x000fcc0000000016 */
[----:B------:R-:W-:Y:S02]  /*15a0*/  DFMA R18, R10, R20, R18 ;  /* 0x000000140a12722b */ /* 0x000fe40000000012 */
[----:B------:R-:W-:Y:S02]  /*15b0*/  DADD R20, R12, -R16 ;  /* 0x000000000c147229 */ /* 0x000fe40000000810 */
[----:B------:R-:W-:-:S06]  /*15c0*/  DMUL R12, R16, R24 ;  /* 0x00000018100c7228 */ /* 0x000fcc0000000000 */
[----:B------:R-:W-:Y:S02]  /*15d0*/  DADD R22, R22, R20 ;  /* 0x0000000016167229 */ /* 0x000fe40000000014 */
[----:B------:R-:W-:-:S08]  /*15e0*/  DFMA R20, R16, R24, -R12 ;  /* 0x000000181014722b */ /* 0x000fd0000000080c */
[----:B------:R-:W-:-:S08]  /*15f0*/  DFMA R18, R16, R18, R20 ;  /* 0x000000121012722b */ /* 0x000fd00000000014 */
[----:B------:R-:W-:-:S08]  /*1600*/  DFMA R22, R22, R24, R18 ;  /* 0x000000181616722b */ /* 0x000fd00000000012 */
[----:B------:R-:W-:-:S08]  /*1610*/  DADD R18, R12, R22 ;  /* 0x000000000c127229 */ /* 0x000fd00000000016 */
[--C-:B------:R-:W-:Y:S02]  /*1620*/  DADD R16, R10, R18.reuse ;  /* 0x000000000a107229 */ /* 0x100fe40000000012 */
[----:B------:R-:W-:-:S06]  /*1630*/  DADD R12, R12, -R18 ;  /* 0x000000000c0c7229 */ /* 0x000fcc0000000812 */
[----:B------:R-:W-:Y:S02]  /*1640*/  DADD R10, R10, -R16 ;  /* 0x000000000a0a7229 */ /* 0x000fe40000000810 */
[----:B------:R-:W-:-:S06]  /*1650*/  DADD R12, R22, R12 ;  /* 0x00000000160c7229 */ /* 0x000fcc000000000c */
[----:B------:R-:W-:-:S08]  /*1660*/  DADD R10, R18, R10 ;  /* 0x00000000120a7229 */ /* 0x000fd0000000000a */
[----:B------:R-:W-:-:S08]  /*1670*/  DADD R10, R12, R10 ;  /* 0x000000000c0a7229 */ /* 0x000fd0000000000a */
[----:B------:R-:W-:-:S08]  /*1680*/  DADD R14, R14, R10 ;  /* 0x000000000e0e7229 */ /* 0x000fd0000000000a */
[----:B------:R-:W-:-:S08]  /*1690*/  DADD R10, R16, R14 ;  /* 0x00000000100a7229 */ /* 0x000fd0000000000e */
[--C-:B------:R-:W-:Y:S02]  /*16a0*/  DFMA R6, R8, UR4, R10.reuse ;  /* 0x0000000408067c2b */ /* 0x100fe4000800000a */
[----:B------:R-:W-:-:S06]  /*16b0*/  DADD R16, R16, -R10 ;  /* 0x0000000010107229 */ /* 0x000fcc000000080a */
[----:B------:R-:W-:Y:S02]  /*16c0*/  DFMA R12, R8, -UR4, R6 ;  /* 0x80000004080c7c2b */ /* 0x000fe40008000006 */
[----:B------:R-:W-:-:S06]  /*16d0*/  DADD R16, R14, R16 ;  /* 0x000000000e107229 */ /* 0x000fcc0000000010 */
[----:B------:R-:W-:-:S08]  /*16e0*/  DADD R12, -R10, R12 ;  /* 0x000000000a0c7229 */ /* 0x000fd0000000010c */
[----:B------:R-:W-:-:S08]  /*16f0*/  DADD R12, R16, -R12 ;  /* 0x00000000100c7229 */ /* 0x000fd0000000080c */
[----:B------:R-:W-:-:S08]  /*1700*/  DFMA R12, R8, UR8, R12 ;  /* 0x00000008080c7c2b */ /* 0x000fd0000800000c */
[----:B------:R-:W-:-:S08]  /*1710*/  DADD R8, R6, R12 ;  /* 0x0000000006087229 */ /* 0x000fd0000000000c */
[----:B------:R-:W-:Y:S02]  /*1720*/  DADD R10, R6, -R8 ;  /* 0x00000000060a7229 */ /* 0x000fe40000000808 */
[----:B------:R-:W-:-:S06]  /*1730*/  DMUL R6, R8, 2 ;  /* 0x4000000008067828 */ /* 0x000fcc0000000000 */
[----:B------:R-:W-:Y:S02]  /*1740*/  DADD R12, R12, R10 ;  /* 0x000000000c0c7229 */ /* 0x000fe4000000000a */
[----:B------:R-:W-:Y:S01]  /*1750*/  DFMA R8, R8, 2, -R6 ;  /* 0x400000000808782b */ /* 0x000fe20000000806 */
[----:B------:R-:W-:Y:S01]  /*1760*/  MOV R10, 0x652b82fe ;  /* 0x652b82fe000a7802 */ /* 0x000fe20000000f00 */
[----:B------:R-:W-:-:S06]  /*1770*/  IMAD.MOV.U32 R11, RZ, RZ, 0x3ff71547 ;  /* 0x3ff71547ff0b7424 */ /* 0x000fcc00078e00ff */
[----:B------:R-:W-:-:S08]  /*1780*/  DFMA R12, R12, 2, R8 ;  /* 0x400000000c0c782b */ /* 0x000fd00000000008 */
[----:B------:R-:W-:-:S08]  /*1790*/  DADD R8, R6, R12 ;  /* 0x0000000006087229 */ /* 0x000fd0000000000c */
[----:B------:R-:W-:Y:S02]  /*17a0*/  DFMA R10, R8, R10, 6.75539944105574400000e+15 ;  /* 0x43380000080a742b */ /* 0x000fe4000000000a */
[----:B------:R-:W-:Y:S01]  /*17b0*/  FSETP.GEU.AND P0, PT, |R9|, 4.1917929649353027344, PT ;  /* 0x4086232b0900780b */ /* 0x000fe20003f0e200 */
[----:B------:R-:W-:-:S05]  /*17c0*/  DADD R6, R6, -R8 ;  /* 0x0000000006067229 */ /* 0x000fca0000000808 */
[----:B------:R-:W-:-:S03]  /*17d0*/  DADD R14, R10, -6.75539944105574400000e+15 ;  /* 0xc33800000a0e7429 */ /* 0x000fc60000000000 */
[----:B------:R-:W-:-:S05]  /*17e0*/  DADD R12, R12, R6 ;  /* 0x000000000c0c7229 */ /* 0x000fca0000000006 */
[----:B------:R-:W-:Y:S01]  /*17f0*/  DFMA R16, R14, -UR4, R8 ;  /* 0x800000040e107c2b */ /* 0x000fe20008000008 */
[----:B------:R-:W-:Y:S01]  /*1800*/  UMOV UR4, 0x3b39803f ;  /* 0x3b39803f00047882 */ /* 0x000fe20000000000 */
[----:B------:R-:W-:-:S06]  /*1810*/  UMOV UR5, 0x3c7abc9e ;  /* 0x3c7abc9e00057882 */ /* 0x000fcc0000000000 */
[----:B------:R-:W-:Y:S01]  /*1820*/  DFMA R14, R14, -UR4, R16 ;  /* 0x800000040e0e7c2b */ /* 0x000fe20008000010 */
[----:B------:R-:W-:Y:S01]  /*1830*/  UMOV UR4, 0x69ce2bdf ;  /* 0x69ce2bdf00047882 */ /* 0x000fe20000000000 */
[----:B------:R-:W-:Y:S01]  /*1840*/  IMAD.MOV.U32 R16, RZ, RZ, -0x35dec16 ;  /* 0xfca213eaff107424 */ /* 0x000fe200078e00ff */
[----:B------:R-:W-:Y:S01]  /*1850*/  MOV R17, 0x3e928af3 ;  /* 0x3e928af300117802 */ /* 0x000fe20000000f00 */
[----:B------:R-:W-:-:S05]  /*1860*/  UMOV UR5, 0x3e5ade15 ;  /* 0x3e5ade1500057882 */ /* 0x000fca0000000000 */
        /* <DEDUP_REMOVED lines=24> */
[----:B------:R-:W-:-:S08]  /*19f0*/  DFMA R16, R14, R16, UR4 ;  /* 0x000000040e107e2b */ /* 0x000fd00008000010 */
[----:B------:R-:W-:-:S08]  /*1a00*/  DFMA R16, R14, R16, 1 ;  /* 0x3ff000000e10742b */ /* 0x000fd00000000010 */
[----:B------:R-:W-:-:S10]  /*1a10*/  DFMA R14, R14, R16, 1 ;  /* 0x3ff000000e0e742b */ /* 0x000fd40000000010 */
[----:B------:R-:W-:Y:S02]  /*1a20*/  IMAD R7, R10, 0x100000, R15 ;  /* 0x001000000a077824 */ /* 0x000fe400078e020f */
[----:B------:R-:W-:Y:S01]  /*1a30*/  IMAD.MOV.U32 R6, RZ, RZ, R14 ;  /* 0x000000ffff067224 */ /* 0x000fe200078e000e */
[----:B------:R-:W-:Y:S06]  /*1a40*/  @!P0 BRA `(.L_x_33) ;  /* 0x0000000000308947 */ /* 0x000fec0003800000 */
[----:B------:R-:W-:Y:S01]  /*1a50*/  FSETP.GEU.AND P1, PT, |R9|, 4.2275390625, PT ;  /* 0x408748000900780b */ /* 0x000fe20003f2e200 */
[C---:B------:R-:W-:Y:S02]  /*1a60*/  DADD R16, R8.reuse, +INF ;  /* 0x7ff0000008107429 */ /* 0x040fe40000000000 */
[----:B------:R-:W-:-:S08]  /*1a70*/  DSETP.GEU.AND P0, PT, R8, RZ, PT ;  /* 0x000000ff0800722a */ /* 0x000fd00003f0e000 */
[----:B------:R-:W-:Y:S02]  /*1a80*/  FSEL R7, R17, RZ, P0 ;  /* 0x000000ff11077208 */ /* 0x000fe40000000000 */
[----:B------:R-:W-:-:S04]  /*1a90*/  @!P1 LEA.HI R6, R10, R10, RZ, 0x1 ;  /* 0x0000000a0a069211 */ /* 0x000fc800078f08ff */
[----:B------:R-:W-:Y:S02]  /*1aa0*/  @!P1 SHF.R.S32.HI R9, RZ, 0x1, R6 ;  /* 0x00000001ff099819 */ /* 0x000fe40000011406 */
[----:B------:R-:W-:Y:S02]  /*1ab0*/  FSEL R6, R16, RZ, P0 ;  /* 0x000000ff10067208 */ /* 0x000fe40000000000 */
[----:B------:R-:W-:Y:S01]  /*1ac0*/  @!P1 IADD3 R8, PT, PT, R10, -R9, RZ ;  /* 0x800000090a089210 */ /* 0x000fe20007ffe0ff */
[----:B------:R-:W-:-:S03]  /*1ad0*/  @!P1 IMAD R15, R9, 0x100000, R15 ;  /* 0x00100000090f9824 */ /* 0x000fc600078e020f */
[----:B------:R-:W-:Y:S01]  /*1ae0*/  @!P1 LEA R9, R8, 0x3ff00000, 0x14 ;  /* 0x3ff0000008099811 */ /* 0x000fe200078ea0ff */
[----:B------:R-:W-:-:S06]  /*1af0*/  @!P1 IMAD.MOV.U32 R8, RZ, RZ, RZ ;  /* 0x000000ffff089224 */ /* 0x000fcc00078e00ff */
[----:B------:R-:W-:-:S11]  /*1b00*/  @!P1 DMUL R6, R14, R8 ;  /* 0x000000080e069228 */ /* 0x000fd60000000000 */
.L_x_33:
[----:B------:R-:W-:Y:S02]  /*1b10*/  DFMA R12, R12, R6, R6 ;  /* 0x000000060c0c722b */ /* 0x000fe40000000006 */
[----:B------:R-:W-:-:S08]  /*1b20*/  DSETP.NEU.AND P0, PT, |R6|, +INF , PT ;  /* 0x7ff000000600742a */ /* 0x000fd00003f0d200 */
[----:B------:R-:W-:Y:S02]  /*1b30*/  FSEL R8, R6, R12, !P0 ;  /* 0x0000000c06087208 */ /* 0x000fe40004000000 */
[----:B------:R-:W-:Y:S01]  /*1b40*/  FSEL R9, R7, R13, !P0 ;  /* 0x0000000d07097208 */ /* 0x000fe20004000000 */
[----:B------:R-:W-:Y:S01]  /*1b50*/  IMAD.MOV.U32 R7, RZ, RZ, 0x0 ;  /* 0x00000000ff077424 */ /* 0x000fe200078e00ff */
[----:B------:R-:W-:-:S04]  /*1b60*/  MOV R6, R0 ;  /* 0x0000000000067202 */ /* 0x000fc80000000f00 */
[----:B------:R-:W-:Y:S05]  /*1b70*/  RET.REL.NODEC R6 `(_Z18forwardGravitationPfS_) ;  /* 0xffffffe406207950 */ /* 0x000fea0003c3ffff */
.L_x_34:
        /* <DEDUP_REMOVED lines=16> */
.L_x_38:


//--------------------- .nv.shared.reserved.0     --------------------------
	.section	.nv.shared.reserved.0,"aw",@nobits
	.weak		__nv_reservedSMEM_offset_0_alias
	.size		__nv_reservedSMEM_offset_0_alias, 0, 64
	.other		__nv_reservedSMEM_offset_0_alias,@"STO_CUDA_RESERVED_SHARED STV_DEFAULT"
__nv_reservedSMEM_offset_0_alias:
	.zero		0
	.zero		64


//--------------------- .nv.constant0._Z15forwardPositionPfS_ --------------------------
	.section	.nv.constant0._Z15forwardPositionPfS_,"a",@progbits
	.sectionflags	@""
	.align	4
.nv.constant0._Z15forwardPositionPfS_:
	.zero		912


//--------------------- .nv.constant0._Z15sumAccelerationPfS_ --------------------------
	.section	.nv.constant0._Z15sumAccelerationPfS_,"a",@progbits
	.sectionflags	@""
	.align	4
.nv.constant0._Z15sumAccelerationPfS_:
	.zero		912


//--------------------- .nv.constant0._Z18forwardGravitationPfS_ --------------------------
	.section	.nv.constant0._Z18forwardGravitationPfS_,"a",@progbits
	.sectionflags	@""
	.align	4
.nv.constant0._Z18forwardGravitationPfS_:
	.zero		912


//--------------------- SYMBOLS --------------------------

	.type		.nv.reservedSmem.offset0,@object
	.size		.nv.reservedSmem.offset0,0x4
